//
// Generated by NVIDIA NVVM Compiler
//
// Compiler Build ID: CL-36424714
// Cuda compilation tools, release 13.0, V13.0.88
// Based on NVVM 20.0.0
//

.version 9.0
.target sm_100
.address_size 64

	// .globl	_Z17matmul_a_b_kernelPfS_S_iii

.visible .entry _Z17matmul_a_b_kernelPfS_S_iii(
	.param .u64 .ptr .align 1 _Z17matmul_a_b_kernelPfS_S_iii_param_0,
	.param .u64 .ptr .align 1 _Z17matmul_a_b_kernelPfS_S_iii_param_1,
	.param .u64 .ptr .align 1 _Z17matmul_a_b_kernelPfS_S_iii_param_2,
	.param .u32 _Z17matmul_a_b_kernelPfS_S_iii_param_3,
	.param .u32 _Z17matmul_a_b_kernelPfS_S_iii_param_4,
	.param .u32 _Z17matmul_a_b_kernelPfS_S_iii_param_5
)
{
	.reg .pred 	%p<13>;
	.reg .b32 	%r<41>;
	.reg .b32 	%f<68>;
	.reg .b64 	%rd<53>;

	ld.param.u64 	%rd7, [_Z17matmul_a_b_kernelPfS_S_iii_param_0];
	ld.param.u64 	%rd8, [_Z17matmul_a_b_kernelPfS_S_iii_param_1];
	ld.param.u64 	%rd6, [_Z17matmul_a_b_kernelPfS_S_iii_param_2];
	ld.param.u32 	%r20, [_Z17matmul_a_b_kernelPfS_S_iii_param_3];
	ld.param.u32 	%r18, [_Z17matmul_a_b_kernelPfS_S_iii_param_4];
	ld.param.u32 	%r19, [_Z17matmul_a_b_kernelPfS_S_iii_param_5];
	cvta.to.global.u64 	%rd1, %rd8;
	cvta.to.global.u64 	%rd2, %rd7;
	mov.u32 	%r21, %ctaid.y;
	mov.u32 	%r22, %ntid.y;
	mov.u32 	%r23, %tid.y;
	mad.lo.s32 	%r1, %r21, %r22, %r23;
	mov.u32 	%r24, %ctaid.x;
	mov.u32 	%r25, %ntid.x;
	mov.u32 	%r26, %tid.x;
	mad.lo.s32 	%r2, %r24, %r25, %r26;
	setp.ge.s32 	%p1, %r1, %r20;
	setp.ge.s32 	%p2, %r2, %r19;
	or.pred  	%p3, %p1, %p2;
	@%p3 bra 	$L__BB0_14;
	setp.lt.s32 	%p4, %r18, 1;
	mov.f32 	%f67, 0f00000000;
	@%p4 bra 	$L__BB0_13;
	mul.lo.s32 	%r3, %r18, %r1;
	and.b32  	%r4, %r18, 7;
	setp.lt.u32 	%p5, %r18, 8;
	mov.f32 	%f67, 0f00000000;
	mov.b32 	%r39, 0;
	@%p5 bra 	$L__BB0_5;
	and.b32  	%r39, %r18, 2147483640;
	neg.s32 	%r37, %r39;
	shl.b32 	%r7, %r19, 3;
	mul.wide.u32 	%rd9, %r3, 4;
	add.s64 	%rd10, %rd9, %rd2;
	add.s64 	%rd52, %rd10, 16;
	mov.f32 	%f67, 0f00000000;
	mul.wide.s32 	%rd13, %r19, 4;
	mov.u32 	%r36, %r2;
$L__BB0_4:
	.pragma "nounroll";
	ld.global.f32 	%f17, [%rd52+-16];
	mul.wide.s32 	%rd11, %r36, 4;
	add.s64 	%rd12, %rd1, %rd11;
	ld.global.f32 	%f18, [%rd12];
	fma.rn.f32 	%f19, %f17, %f18, %f67;
	ld.global.f32 	%f20, [%rd52+-12];
	add.s64 	%rd14, %rd12, %rd13;
	ld.global.f32 	%f21, [%rd14];
	fma.rn.f32 	%f22, %f20, %f21, %f19;
	ld.global.f32 	%f23, [%rd52+-8];
	add.s64 	%rd15, %rd14, %rd13;
	ld.global.f32 	%f24, [%rd15];
	fma.rn.f32 	%f25, %f23, %f24, %f22;
	ld.global.f32 	%f26, [%rd52+-4];
	add.s64 	%rd16, %rd15, %rd13;
	ld.global.f32 	%f27, [%rd16];
	fma.rn.f32 	%f28, %f26, %f27, %f25;
	ld.global.f32 	%f29, [%rd52];
	add.s64 	%rd17, %rd16, %rd13;
	ld.global.f32 	%f30, [%rd17];
	fma.rn.f32 	%f31, %f29, %f30, %f28;
	ld.global.f32 	%f32, [%rd52+4];
	add.s64 	%rd18, %rd17, %rd13;
	ld.global.f32 	%f33, [%rd18];
	fma.rn.f32 	%f34, %f32, %f33, %f31;
	ld.global.f32 	%f35, [%rd52+8];
	add.s64 	%rd19, %rd18, %rd13;
	ld.global.f32 	%f36, [%rd19];
	fma.rn.f32 	%f37, %f35, %f36, %f34;
	ld.global.f32 	%f38, [%rd52+12];
	add.s64 	%rd20, %rd19, %rd13;
	ld.global.f32 	%f39, [%rd20];
	fma.rn.f32 	%f67, %f38, %f39, %f37;
	add.s32 	%r37, %r37, 8;
	add.s32 	%r36, %r36, %r7;
	add.s64 	%rd52, %rd52, 32;
	setp.ne.s32 	%p6, %r37, 0;
	@%p6 bra 	$L__BB0_4;
$L__BB0_5:
	setp.eq.s32 	%p7, %r4, 0;
	@%p7 bra 	$L__BB0_13;
	and.b32  	%r13, %r18, 3;
	setp.lt.u32 	%p8, %r4, 4;
	@%p8 bra 	$L__BB0_8;
	add.s32 	%r28, %r39, %r3;
	mul.wide.u32 	%rd21, %r28, 4;
	add.s64 	%rd22, %rd2, %rd21;
	ld.global.f32 	%f41, [%rd22];
	mad.lo.s32 	%r29, %r39, %r19, %r2;
	mul.wide.s32 	%rd23, %r29, 4;
	add.s64 	%rd24, %rd1, %rd23;
	ld.global.f32 	%f42, [%rd24];
	fma.rn.f32 	%f43, %f41, %f42, %f67;
	cvt.u64.u32 	%rd25, %r3;
	cvt.u64.u32 	%rd26, %r39;
	add.s64 	%rd27, %rd26, %rd25;
	shl.b64 	%rd28, %rd27, 2;
	add.s64 	%rd29, %rd2, %rd28;
	ld.global.f32 	%f44, [%rd29+4];
	mul.wide.s32 	%rd30, %r19, 4;
	add.s64 	%rd31, %rd24, %rd30;
	ld.global.f32 	%f45, [%rd31];
	fma.rn.f32 	%f46, %f44, %f45, %f43;
	ld.global.f32 	%f47, [%rd29+8];
	add.s64 	%rd32, %rd31, %rd30;
	ld.global.f32 	%f48, [%rd32];
	fma.rn.f32 	%f49, %f47, %f48, %f46;
	ld.global.f32 	%f50, [%rd29+12];
	add.s64 	%rd33, %rd32, %rd30;
	ld.global.f32 	%f51, [%rd33];
	fma.rn.f32 	%f67, %f50, %f51, %f49;
	add.s32 	%r39, %r39, 4;
$L__BB0_8:
	setp.eq.s32 	%p9, %r13, 0;
	@%p9 bra 	$L__BB0_13;
	setp.eq.s32 	%p10, %r13, 1;
	@%p10 bra 	$L__BB0_11;
	add.s32 	%r30, %r39, %r3;
	mul.wide.u32 	%rd34, %r30, 4;
	add.s64 	%rd35, %rd2, %rd34;
	ld.global.f32 	%f53, [%rd35];
	mad.lo.s32 	%r31, %r39, %r19, %r2;
	mul.wide.s32 	%rd36, %r31, 4;
	add.s64 	%rd37, %rd1, %rd36;
	ld.global.f32 	%f54, [%rd37];
	fma.rn.f32 	%f55, %f53, %f54, %f67;
	cvt.u64.u32 	%rd38, %r3;
	cvt.u64.u32 	%rd39, %r39;
	add.s64 	%rd40, %rd39, %rd38;
	shl.b64 	%rd41, %rd40, 2;
	add.s64 	%rd42, %rd2, %rd41;
	ld.global.f32 	%f56, [%rd42+4];
	mul.wide.s32 	%rd43, %r19, 4;
	add.s64 	%rd44, %rd37, %rd43;
	ld.global.f32 	%f57, [%rd44];
	fma.rn.f32 	%f67, %f56, %f57, %f55;
	add.s32 	%r39, %r39, 2;
$L__BB0_11:
	and.b32  	%r32, %r18, 1;
	setp.eq.b32 	%p11, %r32, 1;
	not.pred 	%p12, %p11;
	@%p12 bra 	$L__BB0_13;
	add.s32 	%r33, %r39, %r3;
	mul.wide.u32 	%rd45, %r33, 4;
	add.s64 	%rd46, %rd2, %rd45;
	ld.global.f32 	%f58, [%rd46];
	mad.lo.s32 	%r34, %r39, %r19, %r2;
	mul.wide.s32 	%rd47, %r34, 4;
	add.s64 	%rd48, %rd1, %rd47;
	ld.global.f32 	%f59, [%rd48];
	fma.rn.f32 	%f67, %f58, %f59, %f67;
$L__BB0_13:
	mad.lo.s32 	%r35, %r19, %r1, %r2;
	cvta.to.global.u64 	%rd49, %rd6;
	mul.wide.s32 	%rd50, %r35, 4;
	add.s64 	%rd51, %rd49, %rd50;
	st.global.f32 	[%rd51], %f67;
$L__BB0_14:
	ret;

}
	// .globl	_Z18matmul_a_bt_kernelPfS_S_iii
.visible .entry _Z18matmul_a_bt_kernelPfS_S_iii(
	.param .u64 .ptr .align 1 _Z18matmul_a_bt_kernelPfS_S_iii_param_0,
	.param .u64 .ptr .align 1 _Z18matmul_a_bt_kernelPfS_S_iii_param_1,
	.param .u64 .ptr .align 1 _Z18matmul_a_bt_kernelPfS_S_iii_param_2,
	.param .u32 _Z18matmul_a_bt_kernelPfS_S_iii_param_3,
	.param .u32 _Z18matmul_a_bt_kernelPfS_S_iii_param_4,
	.param .u32 _Z18matmul_a_bt_kernelPfS_S_iii_param_5
)
{
	.reg .pred 	%p<13>;
	.reg .b32 	%r<48>;
	.reg .b32 	%f<112>;
	.reg .b64 	%rd<43>;

	ld.param.u64 	%rd11, [_Z18matmul_a_bt_kernelPfS_S_iii_param_0];
	ld.param.u64 	%rd12, [_Z18matmul_a_bt_kernelPfS_S_iii_param_1];
	ld.param.u64 	%rd10, [_Z18matmul_a_bt_kernelPfS_S_iii_param_2];
	ld.param.u32 	%r27, [_Z18matmul_a_bt_kernelPfS_S_iii_param_3];
	ld.param.u32 	%r25, [_Z18matmul_a_bt_kernelPfS_S_iii_param_4];
	ld.param.u32 	%r26, [_Z18matmul_a_bt_kernelPfS_S_iii_param_5];
	cvta.to.global.u64 	%rd1, %rd12;
	cvta.to.global.u64 	%rd2, %rd11;
	mov.u32 	%r28, %ctaid.y;
	mov.u32 	%r29, %ntid.y;
	mov.u32 	%r30, %tid.y;
	mad.lo.s32 	%r1, %r28, %r29, %r30;
	mov.u32 	%r31, %ctaid.x;
	mov.u32 	%r32, %ntid.x;
	mov.u32 	%r33, %tid.x;
	mad.lo.s32 	%r2, %r31, %r32, %r33;
	setp.ge.s32 	%p1, %r1, %r27;
	setp.ge.s32 	%p2, %r2, %r26;
	or.pred  	%p3, %p1, %p2;
	@%p3 bra 	$L__BB1_15;
	setp.lt.s32 	%p4, %r25, 1;
	mov.f32 	%f111, 0f00000000;
	@%p4 bra 	$L__BB1_14;
	mul.lo.s32 	%r3, %r25, %r1;
	mul.lo.s32 	%r4, %r25, %r2;
	and.b32  	%r5, %r25, 15;
	setp.lt.u32 	%p5, %r25, 16;
	mov.f32 	%f111, 0f00000000;
	mov.b32 	%r44, 0;
	@%p5 bra 	$L__BB1_5;
	and.b32  	%r44, %r25, 2147483632;
	neg.s32 	%r42, %r44;
	mul.wide.u32 	%rd13, %r3, 4;
	add.s64 	%rd14, %rd13, %rd2;
	add.s64 	%rd41, %rd14, 32;
	add.s64 	%rd4, %rd1, 32;
	mov.f32 	%f111, 0f00000000;
	mov.u32 	%r41, %r4;
$L__BB1_4:
	.pragma "nounroll";
	mul.wide.s32 	%rd15, %r41, 4;
	add.s64 	%rd16, %rd4, %rd15;
	ld.global.f32 	%f18, [%rd41+-32];
	ld.global.f32 	%f19, [%rd16+-32];
	fma.rn.f32 	%f20, %f18, %f19, %f111;
	ld.global.f32 	%f21, [%rd41+-28];
	ld.global.f32 	%f22, [%rd16+-28];
	fma.rn.f32 	%f23, %f21, %f22, %f20;
	ld.global.f32 	%f24, [%rd41+-24];
	ld.global.f32 	%f25, [%rd16+-24];
	fma.rn.f32 	%f26, %f24, %f25, %f23;
	ld.global.f32 	%f27, [%rd41+-20];
	ld.global.f32 	%f28, [%rd16+-20];
	fma.rn.f32 	%f29, %f27, %f28, %f26;
	ld.global.f32 	%f30, [%rd41+-16];
	ld.global.f32 	%f31, [%rd16+-16];
	fma.rn.f32 	%f32, %f30, %f31, %f29;
	ld.global.f32 	%f33, [%rd41+-12];
	ld.global.f32 	%f34, [%rd16+-12];
	fma.rn.f32 	%f35, %f33, %f34, %f32;
	ld.global.f32 	%f36, [%rd41+-8];
	ld.global.f32 	%f37, [%rd16+-8];
	fma.rn.f32 	%f38, %f36, %f37, %f35;
	ld.global.f32 	%f39, [%rd41+-4];
	ld.global.f32 	%f40, [%rd16+-4];
	fma.rn.f32 	%f41, %f39, %f40, %f38;
	ld.global.f32 	%f42, [%rd41];
	ld.global.f32 	%f43, [%rd16];
	fma.rn.f32 	%f44, %f42, %f43, %f41;
	ld.global.f32 	%f45, [%rd41+4];
	ld.global.f32 	%f46, [%rd16+4];
	fma.rn.f32 	%f47, %f45, %f46, %f44;
	ld.global.f32 	%f48, [%rd41+8];
	ld.global.f32 	%f49, [%rd16+8];
	fma.rn.f32 	%f50, %f48, %f49, %f47;
	ld.global.f32 	%f51, [%rd41+12];
	ld.global.f32 	%f52, [%rd16+12];
	fma.rn.f32 	%f53, %f51, %f52, %f50;
	ld.global.f32 	%f54, [%rd41+16];
	ld.global.f32 	%f55, [%rd16+16];
	fma.rn.f32 	%f56, %f54, %f55, %f53;
	ld.global.f32 	%f57, [%rd41+20];
	ld.global.f32 	%f58, [%rd16+20];
	fma.rn.f32 	%f59, %f57, %f58, %f56;
	ld.global.f32 	%f60, [%rd41+24];
	ld.global.f32 	%f61, [%rd16+24];
	fma.rn.f32 	%f62, %f60, %f61, %f59;
	ld.global.f32 	%f63, [%rd41+28];
	ld.global.f32 	%f64, [%rd16+28];
	fma.rn.f32 	%f111, %f63, %f64, %f62;
	add.s32 	%r42, %r42, 16;
	add.s64 	%rd41, %rd41, 64;
	add.s32 	%r41, %r41, 16;
	setp.ne.s32 	%p6, %r42, 0;
	@%p6 bra 	$L__BB1_4;
$L__BB1_5:
	setp.eq.s32 	%p7, %r5, 0;
	@%p7 bra 	$L__BB1_14;
	and.b32  	%r13, %r25, 7;
	setp.lt.u32 	%p8, %r5, 8;
	@%p8 bra 	$L__BB1_8;
	add.s32 	%r35, %r44, %r3;
	mul.wide.u32 	%rd17, %r35, 4;
	add.s64 	%rd18, %rd2, %rd17;
	ld.global.f32 	%f66, [%rd18];
	add.s32 	%r36, %r44, %r4;
	mul.wide.s32 	%rd19, %r36, 4;
	add.s64 	%rd20, %rd1, %rd19;
	ld.global.f32 	%f67, [%rd20];
	fma.rn.f32 	%f68, %f66, %f67, %f111;
	cvt.u64.u32 	%rd21, %r3;
	cvt.u64.u32 	%rd22, %r44;
	add.s64 	%rd23, %rd22, %rd21;
	shl.b64 	%rd24, %rd23, 2;
	add.s64 	%rd25, %rd2, %rd24;
	ld.global.f32 	%f69, [%rd25+4];
	ld.global.f32 	%f70, [%rd20+4];
	fma.rn.f32 	%f71, %f69, %f70, %f68;
	ld.global.f32 	%f72, [%rd25+8];
	ld.global.f32 	%f73, [%rd20+8];
	fma.rn.f32 	%f74, %f72, %f73, %f71;
	ld.global.f32 	%f75, [%rd25+12];
	ld.global.f32 	%f76, [%rd20+12];
	fma.rn.f32 	%f77, %f75, %f76, %f74;
	ld.global.f32 	%f78, [%rd25+16];
	ld.global.f32 	%f79, [%rd20+16];
	fma.rn.f32 	%f80, %f78, %f79, %f77;
	ld.global.f32 	%f81, [%rd25+20];
	ld.global.f32 	%f82, [%rd20+20];
	fma.rn.f32 	%f83, %f81, %f82, %f80;
	ld.global.f32 	%f84, [%rd25+24];
	ld.global.f32 	%f85, [%rd20+24];
	fma.rn.f32 	%f86, %f84, %f85, %f83;
	ld.global.f32 	%f87, [%rd25+28];
	ld.global.f32 	%f88, [%rd20+28];
	fma.rn.f32 	%f111, %f87, %f88, %f86;
	add.s32 	%r44, %r44, 8;
$L__BB1_8:
	setp.eq.s32 	%p9, %r13, 0;
	@%p9 bra 	$L__BB1_14;
	and.b32  	%r16, %r25, 3;
	setp.lt.u32 	%p10, %r13, 4;
	@%p10 bra 	$L__BB1_11;
	add.s32 	%r37, %r44, %r3;
	mul.wide.u32 	%rd26, %r37, 4;
	add.s64 	%rd27, %rd2, %rd26;
	ld.global.f32 	%f90, [%rd27];
	add.s32 	%r38, %r44, %r4;
	mul.wide.s32 	%rd28, %r38, 4;
	add.s64 	%rd29, %rd1, %rd28;
	ld.global.f32 	%f91, [%rd29];
	fma.rn.f32 	%f92, %f90, %f91, %f111;
	cvt.u64.u32 	%rd30, %r3;
	cvt.u64.u32 	%rd31, %r44;
	add.s64 	%rd32, %rd31, %rd30;
	shl.b64 	%rd33, %rd32, 2;
	add.s64 	%rd34, %rd2, %rd33;
	ld.global.f32 	%f93, [%rd34+4];
	ld.global.f32 	%f94, [%rd29+4];
	fma.rn.f32 	%f95, %f93, %f94, %f92;
	ld.global.f32 	%f96, [%rd34+8];
	ld.global.f32 	%f97, [%rd29+8];
	fma.rn.f32 	%f98, %f96, %f97, %f95;
	ld.global.f32 	%f99, [%rd34+12];
	ld.global.f32 	%f100, [%rd29+12];
	fma.rn.f32 	%f111, %f99, %f100, %f98;
	add.s32 	%r44, %r44, 4;
$L__BB1_11:
	setp.eq.s32 	%p11, %r16, 0;
	@%p11 bra 	$L__BB1_14;
	add.s32 	%r47, %r44, %r4;
	add.s32 	%r39, %r44, %r3;
	mul.wide.u32 	%rd35, %r39, 4;
	add.s64 	%rd42, %rd2, %rd35;
	neg.s32 	%r46, %r16;
$L__BB1_13:
	.pragma "nounroll";
	mul.wide.s32 	%rd36, %r47, 4;
	add.s64 	%rd37, %rd1, %rd36;
	ld.global.f32 	%f101, [%rd42];
	ld.global.f32 	%f102, [%rd37];
	fma.rn.f32 	%f111, %f101, %f102, %f111;
	add.s32 	%r47, %r47, 1;
	add.s64 	%rd42, %rd42, 4;
	add.s32 	%r46, %r46, 1;
	setp.ne.s32 	%p12, %r46, 0;
	@%p12 bra 	$L__BB1_13;
$L__BB1_14:
	mad.lo.s32 	%r40, %r26, %r1, %r2;
	cvta.to.global.u64 	%rd38, %rd10;
	mul.wide.s32 	%rd39, %r40, 4;
	add.s64 	%rd40, %rd38, %rd39;
	st.global.f32 	[%rd40], %f111;
$L__BB1_15:
	ret;

}
	// .globl	_Z18matmul_at_b_kernelPfS_S_iii
.visible .entry _Z18matmul_at_b_kernelPfS_S_iii(
	.param .u64 .ptr .align 1 _Z18matmul_at_b_kernelPfS_S_iii_param_0,
	.param .u64 .ptr .align 1 _Z18matmul_at_b_kernelPfS_S_iii_param_1,
	.param .u64 .ptr .align 1 _Z18matmul_at_b_kernelPfS_S_iii_param_2,
	.param .u32 _Z18matmul_at_b_kernelPfS_S_iii_param_3,
	.param .u32 _Z18matmul_at_b_kernelPfS_S_iii_param_4,
	.param .u32 _Z18matmul_at_b_kernelPfS_S_iii_param_5
)
{
	.reg .pred 	%p<13>;
	.reg .b32 	%r<44>;
	.reg .b32 	%f<68>;
	.reg .b64 	%rd<53>;

	ld.param.u64 	%rd4, [_Z18matmul_at_b_kernelPfS_S_iii_param_0];
	ld.param.u64 	%rd5, [_Z18matmul_at_b_kernelPfS_S_iii_param_1];
	ld.param.u64 	%rd3, [_Z18matmul_at_b_kernelPfS_S_iii_param_2];
	ld.param.u32 	%r20, [_Z18matmul_at_b_kernelPfS_S_iii_param_3];
	ld.param.u32 	%r21, [_Z18matmul_at_b_kernelPfS_S_iii_param_4];
	ld.param.u32 	%r22, [_Z18matmul_at_b_kernelPfS_S_iii_param_5];
	cvta.to.global.u64 	%rd1, %rd5;
	cvta.to.global.u64 	%rd2, %rd4;
	mov.u32 	%r23, %ctaid.y;
	mov.u32 	%r24, %ntid.y;
	mov.u32 	%r25, %tid.y;
	mad.lo.s32 	%r1, %r23, %r24, %r25;
	mov.u32 	%r26, %ctaid.x;
	mov.u32 	%r27, %ntid.x;
	mov.u32 	%r28, %tid.x;
	mad.lo.s32 	%r2, %r26, %r27, %r28;
	setp.ge.s32 	%p1, %r1, %r21;
	setp.ge.s32 	%p2, %r2, %r22;
	or.pred  	%p3, %p1, %p2;
	@%p3 bra 	$L__BB2_14;
	setp.lt.s32 	%p4, %r20, 1;
	mov.f32 	%f67, 0f00000000;
	@%p4 bra 	$L__BB2_13;
	and.b32  	%r3, %r20, 7;
	setp.lt.u32 	%p5, %r20, 8;
	mov.f32 	%f67, 0f00000000;
	mov.b32 	%r42, 0;
	@%p5 bra 	$L__BB2_5;
	and.b32  	%r42, %r20, 2147483640;
	neg.s32 	%r40, %r42;
	shl.b32 	%r6, %r22, 3;
	shl.b32 	%r7, %r21, 3;
	mov.f32 	%f67, 0f00000000;
	mul.wide.s32 	%rd10, %r21, 4;
	mul.wide.s32 	%rd12, %r22, 4;
	mov.u32 	%r38, %r1;
	mov.u32 	%r39, %r2;
$L__BB2_4:
	.pragma "nounroll";
	mul.wide.s32 	%rd6, %r38, 4;
	add.s64 	%rd7, %rd2, %rd6;
	ld.global.f32 	%f17, [%rd7];
	mul.wide.s32 	%rd8, %r39, 4;
	add.s64 	%rd9, %rd1, %rd8;
	ld.global.f32 	%f18, [%rd9];
	fma.rn.f32 	%f19, %f17, %f18, %f67;
	add.s64 	%rd11, %rd7, %rd10;
	ld.global.f32 	%f20, [%rd11];
	add.s64 	%rd13, %rd9, %rd12;
	ld.global.f32 	%f21, [%rd13];
	fma.rn.f32 	%f22, %f20, %f21, %f19;
	add.s64 	%rd14, %rd11, %rd10;
	ld.global.f32 	%f23, [%rd14];
	add.s64 	%rd15, %rd13, %rd12;
	ld.global.f32 	%f24, [%rd15];
	fma.rn.f32 	%f25, %f23, %f24, %f22;
	add.s64 	%rd16, %rd14, %rd10;
	ld.global.f32 	%f26, [%rd16];
	add.s64 	%rd17, %rd15, %rd12;
	ld.global.f32 	%f27, [%rd17];
	fma.rn.f32 	%f28, %f26, %f27, %f25;
	add.s64 	%rd18, %rd16, %rd10;
	ld.global.f32 	%f29, [%rd18];
	add.s64 	%rd19, %rd17, %rd12;
	ld.global.f32 	%f30, [%rd19];
	fma.rn.f32 	%f31, %f29, %f30, %f28;
	add.s64 	%rd20, %rd18, %rd10;
	ld.global.f32 	%f32, [%rd20];
	add.s64 	%rd21, %rd19, %rd12;
	ld.global.f32 	%f33, [%rd21];
	fma.rn.f32 	%f34, %f32, %f33, %f31;
	add.s64 	%rd22, %rd20, %rd10;
	ld.global.f32 	%f35, [%rd22];
	add.s64 	%rd23, %rd21, %rd12;
	ld.global.f32 	%f36, [%rd23];
	fma.rn.f32 	%f37, %f35, %f36, %f34;
	add.s64 	%rd24, %rd22, %rd10;
	ld.global.f32 	%f38, [%rd24];
	add.s64 	%rd25, %rd23, %rd12;
	ld.global.f32 	%f39, [%rd25];
	fma.rn.f32 	%f67, %f38, %f39, %f37;
	add.s32 	%r40, %r40, 8;
	add.s32 	%r39, %r39, %r6;
	add.s32 	%r38, %r38, %r7;
	setp.ne.s32 	%p6, %r40, 0;
	@%p6 bra 	$L__BB2_4;
$L__BB2_5:
	setp.eq.s32 	%p7, %r3, 0;
	@%p7 bra 	$L__BB2_13;
	and.b32  	%r15, %r20, 3;
	setp.lt.u32 	%p8, %r3, 4;
	@%p8 bra 	$L__BB2_8;
	mad.lo.s32 	%r30, %r42, %r21, %r1;
	mul.wide.s32 	%rd26, %r30, 4;
	add.s64 	%rd27, %rd2, %rd26;
	ld.global.f32 	%f41, [%rd27];
	mad.lo.s32 	%r31, %r42, %r22, %r2;
	mul.wide.s32 	%rd28, %r31, 4;
	add.s64 	%rd29, %rd1, %rd28;
	ld.global.f32 	%f42, [%rd29];
	fma.rn.f32 	%f43, %f41, %f42, %f67;
	mul.wide.s32 	%rd30, %r21, 4;
	add.s64 	%rd31, %rd27, %rd30;
	ld.global.f32 	%f44, [%rd31];
	mul.wide.s32 	%rd32, %r22, 4;
	add.s64 	%rd33, %rd29, %rd32;
	ld.global.f32 	%f45, [%rd33];
	fma.rn.f32 	%f46, %f44, %f45, %f43;
	add.s64 	%rd34, %rd31, %rd30;
	ld.global.f32 	%f47, [%rd34];
	add.s64 	%rd35, %rd33, %rd32;
	ld.global.f32 	%f48, [%rd35];
	fma.rn.f32 	%f49, %f47, %f48, %f46;
	add.s64 	%rd36, %rd34, %rd30;
	ld.global.f32 	%f50, [%rd36];
	add.s64 	%rd37, %rd35, %rd32;
	ld.global.f32 	%f51, [%rd37];
	fma.rn.f32 	%f67, %f50, %f51, %f49;
	add.s32 	%r42, %r42, 4;
$L__BB2_8:
	setp.eq.s32 	%p9, %r15, 0;
	@%p9 bra 	$L__BB2_13;
	setp.eq.s32 	%p10, %r15, 1;
	@%p10 bra 	$L__BB2_11;
	mad.lo.s32 	%r32, %r42, %r21, %r1;
	mul.wide.s32 	%rd38, %r32, 4;
	add.s64 	%rd39, %rd2, %rd38;
	ld.global.f32 	%f53, [%rd39];
	mad.lo.s32 	%r33, %r42, %r22, %r2;
	mul.wide.s32 	%rd40, %r33, 4;
	add.s64 	%rd41, %rd1, %rd40;
	ld.global.f32 	%f54, [%rd41];
	fma.rn.f32 	%f55, %f53, %f54, %f67;
	mul.wide.s32 	%rd42, %r21, 4;
	add.s64 	%rd43, %rd39, %rd42;
	ld.global.f32 	%f56, [%rd43];
	mul.wide.s32 	%rd44, %r22, 4;
	add.s64 	%rd45, %rd41, %rd44;
	ld.global.f32 	%f57, [%rd45];
	fma.rn.f32 	%f67, %f56, %f57, %f55;
	add.s32 	%r42, %r42, 2;
$L__BB2_11:
	and.b32  	%r34, %r20, 1;
	setp.eq.b32 	%p11, %r34, 1;
	not.pred 	%p12, %p11;
	@%p12 bra 	$L__BB2_13;
	mad.lo.s32 	%r35, %r42, %r21, %r1;
	mul.wide.s32 	%rd46, %r35, 4;
	add.s64 	%rd47, %rd2, %rd46;
	ld.global.f32 	%f58, [%rd47];
	mad.lo.s32 	%r36, %r42, %r22, %r2;
	mul.wide.s32 	%rd48, %r36, 4;
	add.s64 	%rd49, %rd1, %rd48;
	ld.global.f32 	%f59, [%rd49];
	fma.rn.f32 	%f67, %f58, %f59, %f67;
$L__BB2_13:
	mad.lo.s32 	%r37, %r22, %r1, %r2;
	cvta.to.global.u64 	%rd50, %rd3;
	mul.wide.s32 	%rd51, %r37, 4;
	add.s64 	%rd52, %rd50, %rd51;
	st.global.f32 	[%rd52], %f67;
$L__BB2_14:
	ret;

}
	// .globl	_Z11gelu_kernelPfi
.visible .entry _Z11gelu_kernelPfi(
	.param .u64 .ptr .align 1 _Z11gelu_kernelPfi_param_0,
	.param .u32 _Z11gelu_kernelPfi_param_1
)
{
	.reg .pred 	%p<4>;
	.reg .b32 	%r<6>;
	.reg .b32 	%f<24>;
	.reg .b64 	%rd<5>;

	ld.param.u64 	%rd1, [_Z11gelu_kernelPfi_param_0];
	ld.param.u32 	%r2, [_Z11gelu_kernelPfi_param_1];
	mov.u32 	%r3, %ctaid.x;
	mov.u32 	%r4, %ntid.x;
	mov.u32 	%r5, %tid.x;
	mad.lo.s32 	%r1, %r3, %r4, %r5;
	setp.ge.s32 	%p1, %r1, %r2;
	@%p1 bra 	$L__BB3_2;
	cvta.to.global.u64 	%rd2, %rd1;
	mul.wide.s32 	%rd3, %r1, 4;
	add.s64 	%rd4, %rd2, %rd3;
	ld.global.f32 	%f1, [%rd4];
	mul.f32 	%f2, %f1, 0f3D372713;
	mul.f32 	%f3, %f1, %f2;
	fma.rn.f32 	%f4, %f1, %f3, %f1;
	mul.f32 	%f5, %f4, 0f3F4C422A;
	abs.f32 	%f6, %f5;
	mul.f32 	%f7, %f6, 0f4038AA3B;
	ex2.approx.ftz.f32 	%f8, %f7;
	add.f32 	%f9, %f8, 0f3F800000;
	rcp.approx.ftz.f32 	%f10, %f9;
	fma.rn.f32 	%f11, %f10, 0fC0000000, 0f3F800000;
	setp.ge.f32 	%p2, %f6, 0f41102CB4;
	selp.f32 	%f12, 0f3F800000, %f11, %p2;
	copysign.f32 	%f13, %f5, %f12;
	mul.f32 	%f14, %f5, %f5;
	fma.rn.f32 	%f15, %f14, 0f3C80F082, 0fBD563CAE;
	fma.rn.f32 	%f16, %f15, %f14, 0f3E085941;
	fma.rn.f32 	%f17, %f16, %f14, 0fBEAAA9ED;
	fma.rn.f32 	%f18, %f17, %f14, 0f00000000;
	fma.rn.f32 	%f19, %f18, %f5, %f5;
	setp.ge.f32 	%p3, %f6, 0f3F19999A;
	selp.f32 	%f20, %f13, %f19, %p3;
	add.f32 	%f21, %f20, 0f3F800000;
	mul.f32 	%f22, %f21, 0f3F000000;
	mul.f32 	%f23, %f1, %f22;
	st.global.f32 	[%rd4], %f23;
$L__BB3_2:
	ret;

}
	// .globl	_Z12dgelu_kernelPfS_i
.visible .entry _Z12dgelu_kernelPfS_i(
	.param .u64 .ptr .align 1 _Z12dgelu_kernelPfS_i_param_0,
	.param .u64 .ptr .align 1 _Z12dgelu_kernelPfS_i_param_1,
	.param .u32 _Z12dgelu_kernelPfS_i_param_2
)
{
	.reg .pred 	%p<4>;
	.reg .b32 	%r<8>;
	.reg .b32 	%f<39>;
	.reg .b64 	%rd<8>;

	ld.param.u64 	%rd1, [_Z12dgelu_kernelPfS_i_param_0];
	ld.param.u64 	%rd2, [_Z12dgelu_kernelPfS_i_param_1];
	ld.param.u32 	%r2, [_Z12dgelu_kernelPfS_i_param_2];
	mov.u32 	%r3, %ctaid.x;
	mov.u32 	%r4, %ntid.x;
	mov.u32 	%r5, %tid.x;
	mad.lo.s32 	%r1, %r3, %r4, %r5;
	setp.ge.s32 	%p1, %r1, %r2;
	@%p1 bra 	$L__BB4_2;
	cvta.to.global.u64 	%rd3, %rd1;
	cvta.to.global.u64 	%rd4, %rd2;
	mul.wide.s32 	%rd5, %r1, 4;
	add.s64 	%rd6, %rd3, %rd5;
	ld.global.f32 	%f1, [%rd6];
	mul.f32 	%f2, %f1, 0f3D372713;
	mul.f32 	%f3, %f1, %f2;
	fma.rn.f32 	%f4, %f1, %f3, %f1;
	mul.f32 	%f5, %f4, 0f3F4C422A;
	abs.f32 	%f6, %f5;
	mul.f32 	%f7, %f6, 0f4038AA3B;
	ex2.approx.ftz.f32 	%f8, %f7;
	add.f32 	%f9, %f8, 0f3F800000;
	rcp.approx.ftz.f32 	%f10, %f9;
	fma.rn.f32 	%f11, %f10, 0fC0000000, 0f3F800000;
	setp.ge.f32 	%p2, %f6, 0f41102CB4;
	selp.f32 	%f12, 0f3F800000, %f11, %p2;
	copysign.f32 	%f13, %f5, %f12;
	mul.f32 	%f14, %f5, %f5;
	fma.rn.f32 	%f15, %f14, 0f3C80F082, 0fBD563CAE;
	fma.rn.f32 	%f16, %f15, %f14, 0f3E085941;
	fma.rn.f32 	%f17, %f16, %f14, 0fBEAAA9ED;
	fma.rn.f32 	%f18, %f17, %f14, 0f00000000;
	fma.rn.f32 	%f19, %f18, %f5, %f5;
	setp.ge.f32 	%p3, %f6, 0f3F19999A;
	selp.f32 	%f20, %f13, %f19, %p3;
	add.f32 	%f21, %f20, 0f3F800000;
	mul.f32 	%f22, %f21, 0f3F000000;
	mul.f32 	%f23, %f1, 0fBF000000;
	mul.f32 	%f24, %f1, %f23;
	fma.rn.f32 	%f25, %f24, 0f3BBB989D, 0f3F000000;
	cvt.sat.f32.f32 	%f26, %f25;
	mov.f32 	%f27, 0f4B400001;
	mov.f32 	%f28, 0f437C0000;
	fma.rm.f32 	%f29, %f26, %f28, %f27;
	add.f32 	%f30, %f29, 0fCB40007F;
	neg.f32 	%f31, %f30;
	fma.rn.f32 	%f32, %f24, 0f3FB8AA3B, %f31;
	fma.rn.f32 	%f33, %f24, 0f32A57060, %f32;
	mov.b32 	%r6, %f29;
	shl.b32 	%r7, %r6, 23;
	mov.b32 	%f34, %r7;
	ex2.approx.ftz.f32 	%f35, %f33;
	mul.f32 	%f36, %f35, %f34;
	mul.f32 	%f37, %f36, 0f3ECC4229;
	fma.rn.f32 	%f38, %f1, %f37, %f22;
	add.s64 	%rd7, %rd4, %rd5;
	st.global.f32 	[%rd7], %f38;
$L__BB4_2:
	ret;

}
	// .globl	_Z15bias_add_kernelPfS_ii
.visible .entry _Z15bias_add_kernelPfS_ii(
	.param .u64 .ptr .align 1 _Z15bias_add_kernelPfS_ii_param_0,
	.param .u64 .ptr .align 1 _Z15bias_add_kernelPfS_ii_param_1,
	.param .u32 _Z15bias_add_kernelPfS_ii_param_2,
	.param .u32 _Z15bias_add_kernelPfS_ii_param_3
)
{
	.reg .pred 	%p<4>;
	.reg .b32 	%r<9>;
	.reg .b32 	%f<4>;
	.reg .b64 	%rd<9>;

	ld.param.u64 	%rd1, [_Z15bias_add_kernelPfS_ii_param_0];
	ld.param.u64 	%rd2, [_Z15bias_add_kernelPfS_ii_param_1];
	ld.param.u32 	%r3, [_Z15bias_add_kernelPfS_ii_param_2];
	ld.param.u32 	%r2, [_Z15bias_add_kernelPfS_ii_param_3];
	mov.u32 	%r4, %ctaid.x;
	mov.u32 	%r5, %ntid.x;
	mov.u32 	%r6, %tid.x;
	mad.lo.s32 	%r1, %r4, %r5, %r6;
	div.s32 	%r7, %r1, %r2;
	setp.ge.s32 	%p1, %r7, %r3;
	setp.lt.s32 	%p2, %r2, 0;
	or.pred  	%p3, %p2, %p1;
	@%p3 bra 	$L__BB5_2;
	cvta.to.global.u64 	%rd3, %rd2;
	cvta.to.global.u64 	%rd4, %rd1;
	rem.s32 	%r8, %r1, %r2;
	mul.wide.s32 	%rd5, %r8, 4;
	add.s64 	%rd6, %rd3, %rd5;
	ld.global.f32 	%f1, [%rd6];
	mul.wide.s32 	%rd7, %r1, 4;
	add.s64 	%rd8, %rd4, %rd7;
	ld.global.f32 	%f2, [%rd8];
	add.f32 	%f3, %f1, %f2;
	st.global.f32 	[%rd8], %f3;
$L__BB5_2:
	ret;

}
	// .globl	_Z14softmax_kernelPfii
.visible .entry _Z14softmax_kernelPfii(
	.param .u64 .ptr .align 1 _Z14softmax_kernelPfii_param_0,
	.param .u32 _Z14softmax_kernelPfii_param_1,
	.param .u32 _Z14softmax_kernelPfii_param_2
)
{
	.reg .pred 	%p<29>;
	.reg .b32 	%r<111>;
	.reg .b32 	%f<393>;
	.reg .b64 	%rd<77>;

	ld.param.u64 	%rd17, [_Z14softmax_kernelPfii_param_0];
	ld.param.u32 	%r48, [_Z14softmax_kernelPfii_param_1];
	ld.param.u32 	%r47, [_Z14softmax_kernelPfii_param_2];
	cvta.to.global.u64 	%rd1, %rd17;
	mov.u32 	%r1, %ctaid.x;
	setp.ge.s32 	%p1, %r1, %r48;
	@%p1 bra 	$L__BB6_40;
	mul.lo.s32 	%r2, %r47, %r1;
	mul.wide.s32 	%rd18, %r2, 4;
	add.s64 	%rd19, %rd1, %rd18;
	ld.global.f32 	%f383, [%rd19];
	setp.lt.s32 	%p2, %r47, 2;
	@%p2 bra 	$L__BB6_15;
	add.s32 	%r3, %r47, -1;
	add.s32 	%r50, %r47, -2;
	and.b32  	%r4, %r3, 15;
	setp.lt.u32 	%p3, %r50, 15;
	mov.b32 	%r97, 1;
	@%p3 bra 	$L__BB6_6;
	and.b32  	%r52, %r3, -16;
	neg.s32 	%r101, %r52;
	add.s32 	%r53, %r2, 1;
	mul.wide.u32 	%rd20, %r53, 4;
	add.s64 	%rd21, %rd20, %rd1;
	add.s64 	%rd73, %rd21, 32;
	mov.b32 	%r100, 0;
$L__BB6_4:
	.pragma "nounroll";
	ld.global.f32 	%f28, [%rd73+-32];
	max.f32 	%f29, %f383, %f28;
	ld.global.f32 	%f30, [%rd73+-28];
	max.f32 	%f31, %f29, %f30;
	ld.global.f32 	%f32, [%rd73+-24];
	max.f32 	%f33, %f31, %f32;
	ld.global.f32 	%f34, [%rd73+-20];
	max.f32 	%f35, %f33, %f34;
	ld.global.f32 	%f36, [%rd73+-16];
	max.f32 	%f37, %f35, %f36;
	ld.global.f32 	%f38, [%rd73+-12];
	max.f32 	%f39, %f37, %f38;
	ld.global.f32 	%f40, [%rd73+-8];
	max.f32 	%f41, %f39, %f40;
	ld.global.f32 	%f42, [%rd73+-4];
	max.f32 	%f43, %f41, %f42;
	ld.global.f32 	%f44, [%rd73];
	max.f32 	%f45, %f43, %f44;
	ld.global.f32 	%f46, [%rd73+4];
	max.f32 	%f47, %f45, %f46;
	ld.global.f32 	%f48, [%rd73+8];
	max.f32 	%f49, %f47, %f48;
	ld.global.f32 	%f50, [%rd73+12];
	max.f32 	%f51, %f49, %f50;
	ld.global.f32 	%f52, [%rd73+16];
	max.f32 	%f53, %f51, %f52;
	ld.global.f32 	%f54, [%rd73+20];
	max.f32 	%f55, %f53, %f54;
	ld.global.f32 	%f56, [%rd73+24];
	max.f32 	%f57, %f55, %f56;
	ld.global.f32 	%f58, [%rd73+28];
	max.f32 	%f383, %f57, %f58;
	add.s32 	%r101, %r101, 16;
	add.s32 	%r100, %r100, 16;
	add.s64 	%rd73, %rd73, 64;
	setp.eq.s32 	%p4, %r101, 0;
	@%p4 bra 	$L__BB6_5;
	bra.uni 	$L__BB6_4;
$L__BB6_5:
	add.s32 	%r97, %r100, 1;
$L__BB6_6:
	setp.eq.s32 	%p5, %r4, 0;
	@%p5 bra 	$L__BB6_15;
	and.b32  	%r8, %r3, 7;
	setp.lt.u32 	%p6, %r4, 8;
	@%p6 bra 	$L__BB6_9;
	add.s32 	%r54, %r97, %r2;
	mul.wide.u32 	%rd22, %r54, 4;
	add.s64 	%rd23, %rd1, %rd22;
	ld.global.f32 	%f60, [%rd23];
	max.f32 	%f61, %f383, %f60;
	cvt.u64.u32 	%rd24, %r2;
	cvt.u64.u32 	%rd25, %r97;
	add.s64 	%rd26, %rd25, %rd24;
	shl.b64 	%rd27, %rd26, 2;
	add.s64 	%rd28, %rd1, %rd27;
	ld.global.f32 	%f62, [%rd28+4];
	max.f32 	%f63, %f61, %f62;
	ld.global.f32 	%f64, [%rd28+8];
	max.f32 	%f65, %f63, %f64;
	ld.global.f32 	%f66, [%rd28+12];
	max.f32 	%f67, %f65, %f66;
	ld.global.f32 	%f68, [%rd28+16];
	max.f32 	%f69, %f67, %f68;
	ld.global.f32 	%f70, [%rd28+20];
	max.f32 	%f71, %f69, %f70;
	ld.global.f32 	%f72, [%rd28+24];
	max.f32 	%f73, %f71, %f72;
	ld.global.f32 	%f74, [%rd28+28];
	max.f32 	%f383, %f73, %f74;
	add.s32 	%r97, %r97, 8;
$L__BB6_9:
	setp.eq.s32 	%p7, %r8, 0;
	@%p7 bra 	$L__BB6_15;
	and.b32  	%r11, %r3, 3;
	setp.lt.u32 	%p8, %r8, 4;
	@%p8 bra 	$L__BB6_12;
	add.s32 	%r55, %r97, %r2;
	mul.wide.u32 	%rd29, %r55, 4;
	add.s64 	%rd30, %rd1, %rd29;
	ld.global.f32 	%f76, [%rd30];
	max.f32 	%f77, %f383, %f76;
	cvt.u64.u32 	%rd31, %r2;
	cvt.u64.u32 	%rd32, %r97;
	add.s64 	%rd33, %rd32, %rd31;
	shl.b64 	%rd34, %rd33, 2;
	add.s64 	%rd35, %rd1, %rd34;
	ld.global.f32 	%f78, [%rd35+4];
	max.f32 	%f79, %f77, %f78;
	ld.global.f32 	%f80, [%rd35+8];
	max.f32 	%f81, %f79, %f80;
	ld.global.f32 	%f82, [%rd35+12];
	max.f32 	%f383, %f81, %f82;
	add.s32 	%r97, %r97, 4;
$L__BB6_12:
	setp.eq.s32 	%p9, %r11, 0;
	@%p9 bra 	$L__BB6_15;
	add.s32 	%r56, %r97, %r2;
	mul.wide.u32 	%rd36, %r56, 4;
	add.s64 	%rd72, %rd1, %rd36;
	neg.s32 	%r99, %r11;
$L__BB6_14:
	.pragma "nounroll";
	ld.global.f32 	%f83, [%rd72];
	max.f32 	%f383, %f383, %f83;
	add.s64 	%rd72, %rd72, 4;
	add.s32 	%r99, %r99, 1;
	setp.ne.s32 	%p10, %r99, 0;
	@%p10 bra 	$L__BB6_14;
$L__BB6_15:
	setp.lt.s32 	%p11, %r47, 1;
	mov.f32 	%f391, 0f00000000;
	@%p11 bra 	$L__BB6_27;
	and.b32  	%r17, %r47, 7;
	setp.lt.u32 	%p12, %r47, 8;
	mov.f32 	%f391, 0f00000000;
	mov.b32 	%r102, 0;
	@%p12 bra 	$L__BB6_19;
	and.b32  	%r102, %r47, 2147483640;
	neg.s32 	%r105, %r102;
	mul.wide.u32 	%rd37, %r2, 4;
	add.s64 	%rd38, %rd37, %rd1;
	add.s64 	%rd74, %rd38, 16;
	mov.f32 	%f391, 0f00000000;
$L__BB6_18:
	.pragma "nounroll";
	ld.global.f32 	%f88, [%rd74+-16];
	sub.f32 	%f89, %f88, %f383;
	fma.rn.f32 	%f90, %f89, 0f3BBB989D, 0f3F000000;
	cvt.sat.f32.f32 	%f91, %f90;
	mov.f32 	%f92, 0f4B400001;
	mov.f32 	%f93, 0f437C0000;
	fma.rm.f32 	%f94, %f91, %f93, %f92;
	add.f32 	%f95, %f94, 0fCB40007F;
	neg.f32 	%f96, %f95;
	fma.rn.f32 	%f97, %f89, 0f3FB8AA3B, %f96;
	fma.rn.f32 	%f98, %f89, 0f32A57060, %f97;
	mov.b32 	%r58, %f94;
	shl.b32 	%r59, %r58, 23;
	mov.b32 	%f99, %r59;
	ex2.approx.ftz.f32 	%f100, %f98;
	mul.f32 	%f101, %f100, %f99;
	st.global.f32 	[%rd74+-16], %f101;
	add.f32 	%f102, %f391, %f101;
	ld.global.f32 	%f103, [%rd74+-12];
	sub.f32 	%f104, %f103, %f383;
	fma.rn.f32 	%f105, %f104, 0f3BBB989D, 0f3F000000;
	cvt.sat.f32.f32 	%f106, %f105;
	fma.rm.f32 	%f107, %f106, %f93, %f92;
	add.f32 	%f108, %f107, 0fCB40007F;
	neg.f32 	%f109, %f108;
	fma.rn.f32 	%f110, %f104, 0f3FB8AA3B, %f109;
	fma.rn.f32 	%f111, %f104, 0f32A57060, %f110;
	mov.b32 	%r60, %f107;
	shl.b32 	%r61, %r60, 23;
	mov.b32 	%f112, %r61;
	ex2.approx.ftz.f32 	%f113, %f111;
	mul.f32 	%f114, %f113, %f112;
	st.global.f32 	[%rd74+-12], %f114;
	add.f32 	%f115, %f102, %f114;
	ld.global.f32 	%f116, [%rd74+-8];
	sub.f32 	%f117, %f116, %f383;
	fma.rn.f32 	%f118, %f117, 0f3BBB989D, 0f3F000000;
	cvt.sat.f32.f32 	%f119, %f118;
	fma.rm.f32 	%f120, %f119, %f93, %f92;
	add.f32 	%f121, %f120, 0fCB40007F;
	neg.f32 	%f122, %f121;
	fma.rn.f32 	%f123, %f117, 0f3FB8AA3B, %f122;
	fma.rn.f32 	%f124, %f117, 0f32A57060, %f123;
	mov.b32 	%r62, %f120;
	shl.b32 	%r63, %r62, 23;
	mov.b32 	%f125, %r63;
	ex2.approx.ftz.f32 	%f126, %f124;
	mul.f32 	%f127, %f126, %f125;
	st.global.f32 	[%rd74+-8], %f127;
	add.f32 	%f128, %f115, %f127;
	ld.global.f32 	%f129, [%rd74+-4];
	sub.f32 	%f130, %f129, %f383;
	fma.rn.f32 	%f131, %f130, 0f3BBB989D, 0f3F000000;
	cvt.sat.f32.f32 	%f132, %f131;
	fma.rm.f32 	%f133, %f132, %f93, %f92;
	add.f32 	%f134, %f133, 0fCB40007F;
	neg.f32 	%f135, %f134;
	fma.rn.f32 	%f136, %f130, 0f3FB8AA3B, %f135;
	fma.rn.f32 	%f137, %f130, 0f32A57060, %f136;
	mov.b32 	%r64, %f133;
	shl.b32 	%r65, %r64, 23;
	mov.b32 	%f138, %r65;
	ex2.approx.ftz.f32 	%f139, %f137;
	mul.f32 	%f140, %f139, %f138;
	st.global.f32 	[%rd74+-4], %f140;
	add.f32 	%f141, %f128, %f140;
	ld.global.f32 	%f142, [%rd74];
	sub.f32 	%f143, %f142, %f383;
	fma.rn.f32 	%f144, %f143, 0f3BBB989D, 0f3F000000;
	cvt.sat.f32.f32 	%f145, %f144;
	fma.rm.f32 	%f146, %f145, %f93, %f92;
	add.f32 	%f147, %f146, 0fCB40007F;
	neg.f32 	%f148, %f147;
	fma.rn.f32 	%f149, %f143, 0f3FB8AA3B, %f148;
	fma.rn.f32 	%f150, %f143, 0f32A57060, %f149;
	mov.b32 	%r66, %f146;
	shl.b32 	%r67, %r66, 23;
	mov.b32 	%f151, %r67;
	ex2.approx.ftz.f32 	%f152, %f150;
	mul.f32 	%f153, %f152, %f151;
	st.global.f32 	[%rd74], %f153;
	add.f32 	%f154, %f141, %f153;
	ld.global.f32 	%f155, [%rd74+4];
	sub.f32 	%f156, %f155, %f383;
	fma.rn.f32 	%f157, %f156, 0f3BBB989D, 0f3F000000;
	cvt.sat.f32.f32 	%f158, %f157;
	fma.rm.f32 	%f159, %f158, %f93, %f92;
	add.f32 	%f160, %f159, 0fCB40007F;
	neg.f32 	%f161, %f160;
	fma.rn.f32 	%f162, %f156, 0f3FB8AA3B, %f161;
	fma.rn.f32 	%f163, %f156, 0f32A57060, %f162;
	mov.b32 	%r68, %f159;
	shl.b32 	%r69, %r68, 23;
	mov.b32 	%f164, %r69;
	ex2.approx.ftz.f32 	%f165, %f163;
	mul.f32 	%f166, %f165, %f164;
	st.global.f32 	[%rd74+4], %f166;
	add.f32 	%f167, %f154, %f166;
	ld.global.f32 	%f168, [%rd74+8];
	sub.f32 	%f169, %f168, %f383;
	fma.rn.f32 	%f170, %f169, 0f3BBB989D, 0f3F000000;
	cvt.sat.f32.f32 	%f171, %f170;
	fma.rm.f32 	%f172, %f171, %f93, %f92;
	add.f32 	%f173, %f172, 0fCB40007F;
	neg.f32 	%f174, %f173;
	fma.rn.f32 	%f175, %f169, 0f3FB8AA3B, %f174;
	fma.rn.f32 	%f176, %f169, 0f32A57060, %f175;
	mov.b32 	%r70, %f172;
	shl.b32 	%r71, %r70, 23;
	mov.b32 	%f177, %r71;
	ex2.approx.ftz.f32 	%f178, %f176;
	mul.f32 	%f179, %f178, %f177;
	st.global.f32 	[%rd74+8], %f179;
	add.f32 	%f180, %f167, %f179;
	ld.global.f32 	%f181, [%rd74+12];
	sub.f32 	%f182, %f181, %f383;
	fma.rn.f32 	%f183, %f182, 0f3BBB989D, 0f3F000000;
	cvt.sat.f32.f32 	%f184, %f183;
	fma.rm.f32 	%f185, %f184, %f93, %f92;
	add.f32 	%f186, %f185, 0fCB40007F;
	neg.f32 	%f187, %f186;
	fma.rn.f32 	%f188, %f182, 0f3FB8AA3B, %f187;
	fma.rn.f32 	%f189, %f182, 0f32A57060, %f188;
	mov.b32 	%r72, %f185;
	shl.b32 	%r73, %r72, 23;
	mov.b32 	%f190, %r73;
	ex2.approx.ftz.f32 	%f191, %f189;
	mul.f32 	%f192, %f191, %f190;
	st.global.f32 	[%rd74+12], %f192;
	add.f32 	%f391, %f180, %f192;
	add.s32 	%r105, %r105, 8;
	add.s64 	%rd74, %rd74, 32;
	setp.eq.s32 	%p13, %r105, 0;
	@%p13 bra 	$L__BB6_19;
	bra.uni 	$L__BB6_18;
$L__BB6_19:
	setp.eq.s32 	%p14, %r17, 0;
	@%p14 bra 	$L__BB6_27;
	and.b32  	%r25, %r47, 3;
	setp.lt.u32 	%p15, %r17, 4;
	@%p15 bra 	$L__BB6_22;
	add.s32 	%r74, %r102, %r2;
	mul.wide.u32 	%rd39, %r74, 4;
	add.s64 	%rd40, %rd1, %rd39;
	ld.global.f32 	%f194, [%rd40];
	sub.f32 	%f195, %f194, %f383;
	fma.rn.f32 	%f196, %f195, 0f3BBB989D, 0f3F000000;
	cvt.sat.f32.f32 	%f197, %f196;
	mov.f32 	%f198, 0f4B400001;
	mov.f32 	%f199, 0f437C0000;
	fma.rm.f32 	%f200, %f197, %f199, %f198;
	add.f32 	%f201, %f200, 0fCB40007F;
	neg.f32 	%f202, %f201;
	fma.rn.f32 	%f203, %f195, 0f3FB8AA3B, %f202;
	fma.rn.f32 	%f204, %f195, 0f32A57060, %f203;
	mov.b32 	%r75, %f200;
	shl.b32 	%r76, %r75, 23;
	mov.b32 	%f205, %r76;
	ex2.approx.ftz.f32 	%f206, %f204;
	mul.f32 	%f207, %f206, %f205;
	st.global.f32 	[%rd40], %f207;
	add.f32 	%f208, %f391, %f207;
	cvt.u64.u32 	%rd41, %r2;
	cvt.u64.u32 	%rd42, %r102;
	add.s64 	%rd43, %rd42, %rd41;
	shl.b64 	%rd44, %rd43, 2;
	add.s64 	%rd45, %rd1, %rd44;
	ld.global.f32 	%f209, [%rd45+4];
	sub.f32 	%f210, %f209, %f383;
	fma.rn.f32 	%f211, %f210, 0f3BBB989D, 0f3F000000;
	cvt.sat.f32.f32 	%f212, %f211;
	fma.rm.f32 	%f213, %f212, %f199, %f198;
	add.f32 	%f214, %f213, 0fCB40007F;
	neg.f32 	%f215, %f214;
	fma.rn.f32 	%f216, %f210, 0f3FB8AA3B, %f215;
	fma.rn.f32 	%f217, %f210, 0f32A57060, %f216;
	mov.b32 	%r77, %f213;
	shl.b32 	%r78, %r77, 23;
	mov.b32 	%f218, %r78;
	ex2.approx.ftz.f32 	%f219, %f217;
	mul.f32 	%f220, %f219, %f218;
	st.global.f32 	[%rd45+4], %f220;
	add.f32 	%f221, %f208, %f220;
	ld.global.f32 	%f222, [%rd45+8];
	sub.f32 	%f223, %f222, %f383;
	fma.rn.f32 	%f224, %f223, 0f3BBB989D, 0f3F000000;
	cvt.sat.f32.f32 	%f225, %f224;
	fma.rm.f32 	%f226, %f225, %f199, %f198;
	add.f32 	%f227, %f226, 0fCB40007F;
	neg.f32 	%f228, %f227;
	fma.rn.f32 	%f229, %f223, 0f3FB8AA3B, %f228;
	fma.rn.f32 	%f230, %f223, 0f32A57060, %f229;
	mov.b32 	%r79, %f226;
	shl.b32 	%r80, %r79, 23;
	mov.b32 	%f231, %r80;
	ex2.approx.ftz.f32 	%f232, %f230;
	mul.f32 	%f233, %f232, %f231;
	st.global.f32 	[%rd45+8], %f233;
	add.f32 	%f234, %f221, %f233;
	ld.global.f32 	%f235, [%rd45+12];
	sub.f32 	%f236, %f235, %f383;
	fma.rn.f32 	%f237, %f236, 0f3BBB989D, 0f3F000000;
	cvt.sat.f32.f32 	%f238, %f237;
	fma.rm.f32 	%f239, %f238, %f199, %f198;
	add.f32 	%f240, %f239, 0fCB40007F;
	neg.f32 	%f241, %f240;
	fma.rn.f32 	%f242, %f236, 0f3FB8AA3B, %f241;
	fma.rn.f32 	%f243, %f236, 0f32A57060, %f242;
	mov.b32 	%r81, %f239;
	shl.b32 	%r82, %r81, 23;
	mov.b32 	%f244, %r82;
	ex2.approx.ftz.f32 	%f245, %f243;
	mul.f32 	%f246, %f245, %f244;
	st.global.f32 	[%rd45+12], %f246;
	add.f32 	%f391, %f234, %f246;
	add.s32 	%r102, %r102, 4;
$L__BB6_22:
	setp.eq.s32 	%p16, %r25, 0;
	@%p16 bra 	$L__BB6_27;
	setp.eq.s32 	%p17, %r25, 1;
	@%p17 bra 	$L__BB6_25;
	add.s32 	%r83, %r102, %r2;
	mul.wide.u32 	%rd46, %r83, 4;
	add.s64 	%rd47, %rd1, %rd46;
	ld.global.f32 	%f248, [%rd47];
	sub.f32 	%f249, %f248, %f383;
	fma.rn.f32 	%f250, %f249, 0f3BBB989D, 0f3F000000;
	cvt.sat.f32.f32 	%f251, %f250;
	mov.f32 	%f252, 0f4B400001;
	mov.f32 	%f253, 0f437C0000;
	fma.rm.f32 	%f254, %f251, %f253, %f252;
	add.f32 	%f255, %f254, 0fCB40007F;
	neg.f32 	%f256, %f255;
	fma.rn.f32 	%f257, %f249, 0f3FB8AA3B, %f256;
	fma.rn.f32 	%f258, %f249, 0f32A57060, %f257;
	mov.b32 	%r84, %f254;
	shl.b32 	%r85, %r84, 23;
	mov.b32 	%f259, %r85;
	ex2.approx.ftz.f32 	%f260, %f258;
	mul.f32 	%f261, %f260, %f259;
	st.global.f32 	[%rd47], %f261;
	add.f32 	%f262, %f391, %f261;
	cvt.u64.u32 	%rd48, %r2;
	cvt.u64.u32 	%rd49, %r102;
	add.s64 	%rd50, %rd49, %rd48;
	shl.b64 	%rd51, %rd50, 2;
	add.s64 	%rd52, %rd1, %rd51;
	ld.global.f32 	%f263, [%rd52+4];
	sub.f32 	%f264, %f263, %f383;
	fma.rn.f32 	%f265, %f264, 0f3BBB989D, 0f3F000000;
	cvt.sat.f32.f32 	%f266, %f265;
	fma.rm.f32 	%f267, %f266, %f253, %f252;
	add.f32 	%f268, %f267, 0fCB40007F;
	neg.f32 	%f269, %f268;
	fma.rn.f32 	%f270, %f264, 0f3FB8AA3B, %f269;
	fma.rn.f32 	%f271, %f264, 0f32A57060, %f270;
	mov.b32 	%r86, %f267;
	shl.b32 	%r87, %r86, 23;
	mov.b32 	%f272, %r87;
	ex2.approx.ftz.f32 	%f273, %f271;
	mul.f32 	%f274, %f273, %f272;
	st.global.f32 	[%rd52+4], %f274;
	add.f32 	%f391, %f262, %f274;
	add.s32 	%r102, %r102, 2;
$L__BB6_25:
	and.b32  	%r88, %r47, 1;
	setp.eq.b32 	%p18, %r88, 1;
	not.pred 	%p19, %p18;
	@%p19 bra 	$L__BB6_27;
	add.s32 	%r89, %r102, %r2;
	mul.wide.u32 	%rd53, %r89, 4;
	add.s64 	%rd54, %rd1, %rd53;
	ld.global.f32 	%f275, [%rd54];
	sub.f32 	%f276, %f275, %f383;
	fma.rn.f32 	%f277, %f276, 0f3BBB989D, 0f3F000000;
	cvt.sat.f32.f32 	%f278, %f277;
	mov.f32 	%f279, 0f4B400001;
	mov.f32 	%f280, 0f437C0000;
	fma.rm.f32 	%f281, %f278, %f280, %f279;
	add.f32 	%f282, %f281, 0fCB40007F;
	neg.f32 	%f283, %f282;
	fma.rn.f32 	%f284, %f276, 0f3FB8AA3B, %f283;
	fma.rn.f32 	%f285, %f276, 0f32A57060, %f284;
	mov.b32 	%r90, %f281;
	shl.b32 	%r91, %r90, 23;
	mov.b32 	%f286, %r91;
	ex2.approx.ftz.f32 	%f287, %f285;
	mul.f32 	%f288, %f287, %f286;
	st.global.f32 	[%rd54], %f288;
	add.f32 	%f391, %f391, %f288;
$L__BB6_27:
	setp.lt.s32 	%p20, %r47, 1;
	@%p20 bra 	$L__BB6_40;
	and.b32  	%r30, %r47, 15;
	setp.lt.u32 	%p21, %r47, 16;
	mov.b32 	%r107, 0;
	@%p21 bra 	$L__BB6_31;
	and.b32  	%r107, %r47, 2147483632;
	neg.s32 	%r106, %r107;
	mul.wide.u32 	%rd55, %r2, 4;
	add.s64 	%rd56, %rd55, %rd1;
	add.s64 	%rd75, %rd56, 32;
$L__BB6_30:
	.pragma "nounroll";
	ld.global.f32 	%f289, [%rd75+-32];
	div.rn.f32 	%f290, %f289, %f391;
	max.f32 	%f291, %f290, 0f33D6BF95;
	st.global.f32 	[%rd75+-32], %f291;
	ld.global.f32 	%f292, [%rd75+-28];
	div.rn.f32 	%f293, %f292, %f391;
	max.f32 	%f294, %f293, 0f33D6BF95;
	st.global.f32 	[%rd75+-28], %f294;
	ld.global.f32 	%f295, [%rd75+-24];
	div.rn.f32 	%f296, %f295, %f391;
	max.f32 	%f297, %f296, 0f33D6BF95;
	st.global.f32 	[%rd75+-24], %f297;
	ld.global.f32 	%f298, [%rd75+-20];
	div.rn.f32 	%f299, %f298, %f391;
	max.f32 	%f300, %f299, 0f33D6BF95;
	st.global.f32 	[%rd75+-20], %f300;
	ld.global.f32 	%f301, [%rd75+-16];
	div.rn.f32 	%f302, %f301, %f391;
	max.f32 	%f303, %f302, 0f33D6BF95;
	st.global.f32 	[%rd75+-16], %f303;
	ld.global.f32 	%f304, [%rd75+-12];
	div.rn.f32 	%f305, %f304, %f391;
	max.f32 	%f306, %f305, 0f33D6BF95;
	st.global.f32 	[%rd75+-12], %f306;
	ld.global.f32 	%f307, [%rd75+-8];
	div.rn.f32 	%f308, %f307, %f391;
	max.f32 	%f309, %f308, 0f33D6BF95;
	st.global.f32 	[%rd75+-8], %f309;
	ld.global.f32 	%f310, [%rd75+-4];
	div.rn.f32 	%f311, %f310, %f391;
	max.f32 	%f312, %f311, 0f33D6BF95;
	st.global.f32 	[%rd75+-4], %f312;
	ld.global.f32 	%f313, [%rd75];
	div.rn.f32 	%f314, %f313, %f391;
	max.f32 	%f315, %f314, 0f33D6BF95;
	st.global.f32 	[%rd75], %f315;
	ld.global.f32 	%f316, [%rd75+4];
	div.rn.f32 	%f317, %f316, %f391;
	max.f32 	%f318, %f317, 0f33D6BF95;
	st.global.f32 	[%rd75+4], %f318;
	ld.global.f32 	%f319, [%rd75+8];
	div.rn.f32 	%f320, %f319, %f391;
	max.f32 	%f321, %f320, 0f33D6BF95;
	st.global.f32 	[%rd75+8], %f321;
	ld.global.f32 	%f322, [%rd75+12];
	div.rn.f32 	%f323, %f322, %f391;
	max.f32 	%f324, %f323, 0f33D6BF95;
	st.global.f32 	[%rd75+12], %f324;
	ld.global.f32 	%f325, [%rd75+16];
	div.rn.f32 	%f326, %f325, %f391;
	max.f32 	%f327, %f326, 0f33D6BF95;
	st.global.f32 	[%rd75+16], %f327;
	ld.global.f32 	%f328, [%rd75+20];
	div.rn.f32 	%f329, %f328, %f391;
	max.f32 	%f330, %f329, 0f33D6BF95;
	st.global.f32 	[%rd75+20], %f330;
	ld.global.f32 	%f331, [%rd75+24];
	div.rn.f32 	%f332, %f331, %f391;
	max.f32 	%f333, %f332, 0f33D6BF95;
	st.global.f32 	[%rd75+24], %f333;
	ld.global.f32 	%f334, [%rd75+28];
	div.rn.f32 	%f335, %f334, %f391;
	max.f32 	%f336, %f335, 0f33D6BF95;
	st.global.f32 	[%rd75+28], %f336;
	add.s32 	%r106, %r106, 16;
	add.s64 	%rd75, %rd75, 64;
	setp.ne.s32 	%p22, %r106, 0;
	@%p22 bra 	$L__BB6_30;
$L__BB6_31:
	setp.eq.s32 	%p23, %r30, 0;
	@%p23 bra 	$L__BB6_40;
	and.b32  	%r38, %r47, 7;
	setp.lt.u32 	%p24, %r30, 8;
	@%p24 bra 	$L__BB6_34;
	add.s32 	%r93, %r107, %r2;
	mul.wide.u32 	%rd57, %r93, 4;
	add.s64 	%rd58, %rd1, %rd57;
	ld.global.f32 	%f337, [%rd58];
	div.rn.f32 	%f338, %f337, %f391;
	max.f32 	%f339, %f338, 0f33D6BF95;
	st.global.f32 	[%rd58], %f339;
	cvt.u64.u32 	%rd59, %r2;
	cvt.u64.u32 	%rd60, %r107;
	add.s64 	%rd61, %rd60, %rd59;
	shl.b64 	%rd62, %rd61, 2;
	add.s64 	%rd63, %rd1, %rd62;
	ld.global.f32 	%f340, [%rd63+4];
	div.rn.f32 	%f341, %f340, %f391;
	max.f32 	%f342, %f341, 0f33D6BF95;
	st.global.f32 	[%rd63+4], %f342;
	ld.global.f32 	%f343, [%rd63+8];
	div.rn.f32 	%f344, %f343, %f391;
	max.f32 	%f345, %f344, 0f33D6BF95;
	st.global.f32 	[%rd63+8], %f345;
	ld.global.f32 	%f346, [%rd63+12];
	div.rn.f32 	%f347, %f346, %f391;
	max.f32 	%f348, %f347, 0f33D6BF95;
	st.global.f32 	[%rd63+12], %f348;
	ld.global.f32 	%f349, [%rd63+16];
	div.rn.f32 	%f350, %f349, %f391;
	max.f32 	%f351, %f350, 0f33D6BF95;
	st.global.f32 	[%rd63+16], %f351;
	ld.global.f32 	%f352, [%rd63+20];
	div.rn.f32 	%f353, %f352, %f391;
	max.f32 	%f354, %f353, 0f33D6BF95;
	st.global.f32 	[%rd63+20], %f354;
	ld.global.f32 	%f355, [%rd63+24];
	div.rn.f32 	%f356, %f355, %f391;
	max.f32 	%f357, %f356, 0f33D6BF95;
	st.global.f32 	[%rd63+24], %f357;
	ld.global.f32 	%f358, [%rd63+28];
	div.rn.f32 	%f359, %f358, %f391;
	max.f32 	%f360, %f359, 0f33D6BF95;
	st.global.f32 	[%rd63+28], %f360;
	add.s32 	%r107, %r107, 8;
$L__BB6_34:
	setp.eq.s32 	%p25, %r38, 0;
	@%p25 bra 	$L__BB6_40;
	and.b32  	%r41, %r47, 3;
	setp.lt.u32 	%p26, %r38, 4;
	@%p26 bra 	$L__BB6_37;
	add.s32 	%r94, %r107, %r2;
	mul.wide.u32 	%rd64, %r94, 4;
	add.s64 	%rd65, %rd1, %rd64;
	ld.global.f32 	%f361, [%rd65];
	div.rn.f32 	%f362, %f361, %f391;
	max.f32 	%f363, %f362, 0f33D6BF95;
	st.global.f32 	[%rd65], %f363;
	cvt.u64.u32 	%rd66, %r2;
	cvt.u64.u32 	%rd67, %r107;
	add.s64 	%rd68, %rd67, %rd66;
	shl.b64 	%rd69, %rd68, 2;
	add.s64 	%rd70, %rd1, %rd69;
	ld.global.f32 	%f364, [%rd70+4];
	div.rn.f32 	%f365, %f364, %f391;
	max.f32 	%f366, %f365, 0f33D6BF95;
	st.global.f32 	[%rd70+4], %f366;
	ld.global.f32 	%f367, [%rd70+8];
	div.rn.f32 	%f368, %f367, %f391;
	max.f32 	%f369, %f368, 0f33D6BF95;
	st.global.f32 	[%rd70+8], %f369;
	ld.global.f32 	%f370, [%rd70+12];
	div.rn.f32 	%f371, %f370, %f391;
	max.f32 	%f372, %f371, 0f33D6BF95;
	st.global.f32 	[%rd70+12], %f372;
	add.s32 	%r107, %r107, 4;
$L__BB6_37:
	setp.eq.s32 	%p27, %r41, 0;
	@%p27 bra 	$L__BB6_40;
	add.s32 	%r95, %r107, %r2;
	mul.wide.u32 	%rd71, %r95, 4;
	add.s64 	%rd76, %rd1, %rd71;
	neg.s32 	%r110, %r41;
$L__BB6_39:
	.pragma "nounroll";
	ld.global.f32 	%f373, [%rd76];
	div.rn.f32 	%f374, %f373, %f391;
	max.f32 	%f375, %f374, 0f33D6BF95;
	st.global.f32 	[%rd76], %f375;
	add.s64 	%rd76, %rd76, 4;
	add.s32 	%r110, %r110, 1;
	setp.ne.s32 	%p28, %r110, 0;
	@%p28 bra 	$L__BB6_39;
$L__BB6_40:
	ret;

}
	// .globl	_Z16zero_grad_kernelPfi
.visible .entry _Z16zero_grad_kernelPfi(
	.param .u64 .ptr .align 1 _Z16zero_grad_kernelPfi_param_0,
	.param .u32 _Z16zero_grad_kernelPfi_param_1
)
{
	.reg .pred 	%p<2>;
	.reg .b32 	%r<7>;
	.reg .b64 	%rd<5>;

	ld.param.u64 	%rd1, [_Z16zero_grad_kernelPfi_param_0];
	ld.param.u32 	%r2, [_Z16zero_grad_kernelPfi_param_1];
	mov.u32 	%r3, %ctaid.x;
	mov.u32 	%r4, %ntid.x;
	mov.u32 	%r5, %tid.x;
	mad.lo.s32 	%r1, %r3, %r4, %r5;
	setp.ge.s32 	%p1, %r1, %r2;
	@%p1 bra 	$L__BB7_2;
	cvta.to.global.u64 	%rd2, %rd1;
	mul.wide.s32 	%rd3, %r1, 4;
	add.s64 	%rd4, %rd2, %rd3;
	mov.b32 	%r6, 0;
	st.global.u32 	[%rd4], %r6;
$L__BB7_2:
	ret;

}
	// .globl	_Z31compute_output_gradients_kernelPfS_Pii
.visible .entry _Z31compute_output_gradients_kernelPfS_Pii(
	.param .u64 .ptr .align 1 _Z31compute_output_gradients_kernelPfS_Pii_param_0,
	.param .u64 .ptr .align 1 _Z31compute_output_gradients_kernelPfS_Pii_param_1,
	.param .u64 .ptr .align 1 _Z31compute_output_gradients_kernelPfS_Pii_param_2,
	.param .u32 _Z31compute_output_gradients_kernelPfS_Pii_param_3
)
{
	.reg .pred 	%p<2>;
	.reg .b32 	%r<8>;
	.reg .b32 	%f<13>;
	.reg .b64 	%rd<14>;

	ld.param.u64 	%rd1, [_Z31compute_output_gradients_kernelPfS_Pii_param_0];
	ld.param.u64 	%rd2, [_Z31compute_output_gradients_kernelPfS_Pii_param_1];
	ld.param.u64 	%rd3, [_Z31compute_output_gradients_kernelPfS_Pii_param_2];
	ld.param.u32 	%r2, [_Z31compute_output_gradients_kernelPfS_Pii_param_3];
	mov.u32 	%r3, %ctaid.x;
	mov.u32 	%r4, %ntid.x;
	mov.u32 	%r5, %tid.x;
	mad.lo.s32 	%r1, %r3, %r4, %r5;
	setp.ge.s32 	%p1, %r1, %r2;
	@%p1 bra 	$L__BB8_2;
	cvta.to.global.u64 	%rd4, %rd3;
	cvta.to.global.u64 	%rd5, %rd1;
	cvta.to.global.u64 	%rd6, %rd2;
	mul.lo.s32 	%r6, %r1, 10;
	mul.wide.s32 	%rd7, %r6, 4;
	add.s64 	%rd8, %rd6, %rd7;
	ld.global.f32 	%f1, [%rd8];
	add.s64 	%rd9, %rd5, %rd7;
	st.global.f32 	[%rd9], %f1;
	ld.global.f32 	%f2, [%rd8+4];
	st.global.f32 	[%rd9+4], %f2;
	ld.global.f32 	%f3, [%rd8+8];
	st.global.f32 	[%rd9+8], %f3;
	ld.global.f32 	%f4, [%rd8+12];
	st.global.f32 	[%rd9+12], %f4;
	ld.global.f32 	%f5, [%rd8+16];
	st.global.f32 	[%rd9+16], %f5;
	ld.global.f32 	%f6, [%rd8+20];
	st.global.f32 	[%rd9+20], %f6;
	ld.global.f32 	%f7, [%rd8+24];
	st.global.f32 	[%rd9+24], %f7;
	ld.global.f32 	%f8, [%rd8+28];
	st.global.f32 	[%rd9+28], %f8;
	ld.global.f32 	%f9, [%rd8+32];
	st.global.f32 	[%rd9+32], %f9;
	ld.global.f32 	%f10, [%rd8+36];
	st.global.f32 	[%rd9+36], %f10;
	mul.wide.s32 	%rd10, %r1, 4;
	add.s64 	%rd11, %rd4, %rd10;
	ld.global.u32 	%r7, [%rd11];
	mul.wide.s32 	%rd12, %r7, 4;
	add.s64 	%rd13, %rd9, %rd12;
	ld.global.f32 	%f11, [%rd13];
	add.f32 	%f12, %f11, 0fBF800000;
	st.global.f32 	[%rd13], %f12;
$L__BB8_2:
	ret;

}
	// .globl	_Z23update_gradients_kernelPfS_S_S_iii
.visible .entry _Z23update_gradients_kernelPfS_S_S_iii(
	.param .u64 .ptr .align 1 _Z23update_gradients_kernelPfS_S_S_iii_param_0,
	.param .u64 .ptr .align 1 _Z23update_gradients_kernelPfS_S_S_iii_param_1,
	.param .u64 .ptr .align 1 _Z23update_gradients_kernelPfS_S_S_iii_param_2,
	.param .u64 .ptr .align 1 _Z23update_gradients_kernelPfS_S_S_iii_param_3,
	.param .u32 _Z23update_gradients_kernelPfS_S_S_iii_param_4,
	.param .u32 _Z23update_gradients_kernelPfS_S_S_iii_param_5,
	.param .u32 _Z23update_gradients_kernelPfS_S_S_iii_param_6
)
{
	.reg .pred 	%p<23>;
	.reg .b32 	%r<72>;
	.reg .b32 	%f<152>;
	.reg .b64 	%rd<93>;

	ld.param.u64 	%rd3, [_Z23update_gradients_kernelPfS_S_S_iii_param_0];
	ld.param.u64 	%rd4, [_Z23update_gradients_kernelPfS_S_S_iii_param_1];
	ld.param.u64 	%rd5, [_Z23update_gradients_kernelPfS_S_S_iii_param_2];
	ld.param.u64 	%rd6, [_Z23update_gradients_kernelPfS_S_S_iii_param_3];
	ld.param.u32 	%r41, [_Z23update_gradients_kernelPfS_S_S_iii_param_4];
	ld.param.u32 	%r42, [_Z23update_gradients_kernelPfS_S_S_iii_param_5];
	ld.param.u32 	%r43, [_Z23update_gradients_kernelPfS_S_S_iii_param_6];
	cvta.to.global.u64 	%rd1, %rd6;
	cvta.to.global.u64 	%rd2, %rd5;
	mov.u32 	%r1, %ctaid.y;
	mov.u32 	%r44, %ctaid.x;
	mov.u32 	%r45, %ntid.x;
	mov.u32 	%r46, %tid.x;
	mad.lo.s32 	%r2, %r44, %r45, %r46;
	setp.ge.s32 	%p1, %r1, %r43;
	setp.ge.s32 	%p2, %r2, %r42;
	or.pred  	%p3, %p2, %p1;
	@%p3 bra 	$L__BB9_28;
	setp.lt.s32 	%p4, %r41, 1;
	mov.f32 	%f142, 0f00000000;
	@%p4 bra 	$L__BB9_13;
	and.b32  	%r3, %r41, 7;
	setp.lt.u32 	%p5, %r41, 8;
	mov.f32 	%f142, 0f00000000;
	mov.b32 	%r63, 0;
	@%p5 bra 	$L__BB9_5;
	and.b32  	%r63, %r41, 2147483640;
	neg.s32 	%r61, %r63;
	shl.b32 	%r6, %r42, 3;
	shl.b32 	%r7, %r43, 3;
	mov.f32 	%f142, 0f00000000;
	mul.wide.s32 	%rd11, %r43, 4;
	mul.wide.s32 	%rd13, %r42, 4;
	mov.u32 	%r59, %r1;
	mov.u32 	%r60, %r2;
$L__BB9_4:
	.pragma "nounroll";
	mul.wide.s32 	%rd7, %r59, 4;
	add.s64 	%rd8, %rd2, %rd7;
	ld.global.f32 	%f30, [%rd8];
	mul.wide.s32 	%rd9, %r60, 4;
	add.s64 	%rd10, %rd1, %rd9;
	ld.global.f32 	%f31, [%rd10];
	fma.rn.f32 	%f32, %f30, %f31, %f142;
	add.s64 	%rd12, %rd8, %rd11;
	ld.global.f32 	%f33, [%rd12];
	add.s64 	%rd14, %rd10, %rd13;
	ld.global.f32 	%f34, [%rd14];
	fma.rn.f32 	%f35, %f33, %f34, %f32;
	add.s64 	%rd15, %rd12, %rd11;
	ld.global.f32 	%f36, [%rd15];
	add.s64 	%rd16, %rd14, %rd13;
	ld.global.f32 	%f37, [%rd16];
	fma.rn.f32 	%f38, %f36, %f37, %f35;
	add.s64 	%rd17, %rd15, %rd11;
	ld.global.f32 	%f39, [%rd17];
	add.s64 	%rd18, %rd16, %rd13;
	ld.global.f32 	%f40, [%rd18];
	fma.rn.f32 	%f41, %f39, %f40, %f38;
	add.s64 	%rd19, %rd17, %rd11;
	ld.global.f32 	%f42, [%rd19];
	add.s64 	%rd20, %rd18, %rd13;
	ld.global.f32 	%f43, [%rd20];
	fma.rn.f32 	%f44, %f42, %f43, %f41;
	add.s64 	%rd21, %rd19, %rd11;
	ld.global.f32 	%f45, [%rd21];
	add.s64 	%rd22, %rd20, %rd13;
	ld.global.f32 	%f46, [%rd22];
	fma.rn.f32 	%f47, %f45, %f46, %f44;
	add.s64 	%rd23, %rd21, %rd11;
	ld.global.f32 	%f48, [%rd23];
	add.s64 	%rd24, %rd22, %rd13;
	ld.global.f32 	%f49, [%rd24];
	fma.rn.f32 	%f50, %f48, %f49, %f47;
	add.s64 	%rd25, %rd23, %rd11;
	ld.global.f32 	%f51, [%rd25];
	add.s64 	%rd26, %rd24, %rd13;
	ld.global.f32 	%f52, [%rd26];
	fma.rn.f32 	%f142, %f51, %f52, %f50;
	add.s32 	%r61, %r61, 8;
	add.s32 	%r60, %r60, %r6;
	add.s32 	%r59, %r59, %r7;
	setp.ne.s32 	%p6, %r61, 0;
	@%p6 bra 	$L__BB9_4;
$L__BB9_5:
	setp.eq.s32 	%p7, %r3, 0;
	@%p7 bra 	$L__BB9_13;
	and.b32  	%r15, %r41, 3;
	setp.lt.u32 	%p8, %r3, 4;
	@%p8 bra 	$L__BB9_8;
	mad.lo.s32 	%r48, %r63, %r43, %r1;
	mul.wide.s32 	%rd27, %r48, 4;
	add.s64 	%rd28, %rd2, %rd27;
	ld.global.f32 	%f54, [%rd28];
	mad.lo.s32 	%r49, %r63, %r42, %r2;
	mul.wide.s32 	%rd29, %r49, 4;
	add.s64 	%rd30, %rd1, %rd29;
	ld.global.f32 	%f55, [%rd30];
	fma.rn.f32 	%f56, %f54, %f55, %f142;
	mul.wide.s32 	%rd31, %r43, 4;
	add.s64 	%rd32, %rd28, %rd31;
	ld.global.f32 	%f57, [%rd32];
	mul.wide.s32 	%rd33, %r42, 4;
	add.s64 	%rd34, %rd30, %rd33;
	ld.global.f32 	%f58, [%rd34];
	fma.rn.f32 	%f59, %f57, %f58, %f56;
	add.s64 	%rd35, %rd32, %rd31;
	ld.global.f32 	%f60, [%rd35];
	add.s64 	%rd36, %rd34, %rd33;
	ld.global.f32 	%f61, [%rd36];
	fma.rn.f32 	%f62, %f60, %f61, %f59;
	add.s64 	%rd37, %rd35, %rd31;
	ld.global.f32 	%f63, [%rd37];
	add.s64 	%rd38, %rd36, %rd33;
	ld.global.f32 	%f64, [%rd38];
	fma.rn.f32 	%f142, %f63, %f64, %f62;
	add.s32 	%r63, %r63, 4;
$L__BB9_8:
	setp.eq.s32 	%p9, %r15, 0;
	@%p9 bra 	$L__BB9_13;
	setp.eq.s32 	%p10, %r15, 1;
	@%p10 bra 	$L__BB9_11;
	mad.lo.s32 	%r50, %r63, %r43, %r1;
	mul.wide.s32 	%rd39, %r50, 4;
	add.s64 	%rd40, %rd2, %rd39;
	ld.global.f32 	%f66, [%rd40];
	mad.lo.s32 	%r51, %r63, %r42, %r2;
	mul.wide.s32 	%rd41, %r51, 4;
	add.s64 	%rd42, %rd1, %rd41;
	ld.global.f32 	%f67, [%rd42];
	fma.rn.f32 	%f68, %f66, %f67, %f142;
	mul.wide.s32 	%rd43, %r43, 4;
	add.s64 	%rd44, %rd40, %rd43;
	ld.global.f32 	%f69, [%rd44];
	mul.wide.s32 	%rd45, %r42, 4;
	add.s64 	%rd46, %rd42, %rd45;
	ld.global.f32 	%f70, [%rd46];
	fma.rn.f32 	%f142, %f69, %f70, %f68;
	add.s32 	%r63, %r63, 2;
$L__BB9_11:
	and.b32  	%r52, %r41, 1;
	setp.eq.b32 	%p11, %r52, 1;
	not.pred 	%p12, %p11;
	@%p12 bra 	$L__BB9_13;
	mad.lo.s32 	%r53, %r63, %r43, %r1;
	mul.wide.s32 	%rd47, %r53, 4;
	add.s64 	%rd48, %rd2, %rd47;
	ld.global.f32 	%f71, [%rd48];
	mad.lo.s32 	%r54, %r63, %r42, %r2;
	mul.wide.s32 	%rd49, %r54, 4;
	add.s64 	%rd50, %rd1, %rd49;
	ld.global.f32 	%f72, [%rd50];
	fma.rn.f32 	%f142, %f71, %f72, %f142;
$L__BB9_13:
	mad.lo.s32 	%r55, %r42, %r1, %r2;
	cvta.to.global.u64 	%rd51, %rd3;
	mul.wide.s32 	%rd52, %r55, 4;
	add.s64 	%rd53, %rd51, %rd52;
	atom.global.add.f32 	%f73, [%rd53], %f142;
	setp.ne.s32 	%p13, %r2, 0;
	@%p13 bra 	$L__BB9_28;
	setp.lt.s32 	%p14, %r41, 1;
	mov.f32 	%f151, 0f00000000;
	@%p14 bra 	$L__BB9_27;
	and.b32  	%r20, %r41, 15;
	setp.lt.u32 	%p15, %r41, 16;
	mov.f32 	%f151, 0f00000000;
	mov.b32 	%r68, 0;
	@%p15 bra 	$L__BB9_18;
	and.b32  	%r68, %r41, 2147483632;
	neg.s32 	%r66, %r68;
	shl.b32 	%r23, %r43, 4;
	mov.f32 	%f151, 0f00000000;
	mul.wide.s32 	%rd56, %r43, 4;
	mov.u32 	%r65, %r1;
$L__BB9_17:
	.pragma "nounroll";
	mul.wide.s32 	%rd54, %r65, 4;
	add.s64 	%rd55, %rd2, %rd54;
	ld.global.f32 	%f78, [%rd55];
	add.f32 	%f79, %f151, %f78;
	add.s64 	%rd57, %rd55, %rd56;
	ld.global.f32 	%f80, [%rd57];
	add.f32 	%f81, %f79, %f80;
	add.s64 	%rd58, %rd57, %rd56;
	ld.global.f32 	%f82, [%rd58];
	add.f32 	%f83, %f81, %f82;
	add.s64 	%rd59, %rd58, %rd56;
	ld.global.f32 	%f84, [%rd59];
	add.f32 	%f85, %f83, %f84;
	add.s64 	%rd60, %rd59, %rd56;
	ld.global.f32 	%f86, [%rd60];
	add.f32 	%f87, %f85, %f86;
	add.s64 	%rd61, %rd60, %rd56;
	ld.global.f32 	%f88, [%rd61];
	add.f32 	%f89, %f87, %f88;
	add.s64 	%rd62, %rd61, %rd56;
	ld.global.f32 	%f90, [%rd62];
	add.f32 	%f91, %f89, %f90;
	add.s64 	%rd63, %rd62, %rd56;
	ld.global.f32 	%f92, [%rd63];
	add.f32 	%f93, %f91, %f92;
	add.s64 	%rd64, %rd63, %rd56;
	ld.global.f32 	%f94, [%rd64];
	add.f32 	%f95, %f93, %f94;
	add.s64 	%rd65, %rd64, %rd56;
	ld.global.f32 	%f96, [%rd65];
	add.f32 	%f97, %f95, %f96;
	add.s64 	%rd66, %rd65, %rd56;
	ld.global.f32 	%f98, [%rd66];
	add.f32 	%f99, %f97, %f98;
	add.s64 	%rd67, %rd66, %rd56;
	ld.global.f32 	%f100, [%rd67];
	add.f32 	%f101, %f99, %f100;
	add.s64 	%rd68, %rd67, %rd56;
	ld.global.f32 	%f102, [%rd68];
	add.f32 	%f103, %f101, %f102;
	add.s64 	%rd69, %rd68, %rd56;
	ld.global.f32 	%f104, [%rd69];
	add.f32 	%f105, %f103, %f104;
	add.s64 	%rd70, %rd69, %rd56;
	ld.global.f32 	%f106, [%rd70];
	add.f32 	%f107, %f105, %f106;
	add.s64 	%rd71, %rd70, %rd56;
	ld.global.f32 	%f108, [%rd71];
	add.f32 	%f151, %f107, %f108;
	add.s32 	%r66, %r66, 16;
	add.s32 	%r65, %r65, %r23;
	setp.ne.s32 	%p16, %r66, 0;
	@%p16 bra 	$L__BB9_17;
$L__BB9_18:
	setp.eq.s32 	%p17, %r20, 0;
	@%p17 bra 	$L__BB9_27;
	and.b32  	%r29, %r41, 7;
	setp.lt.u32 	%p18, %r20, 8;
	@%p18 bra 	$L__BB9_21;
	mad.lo.s32 	%r57, %r68, %r43, %r1;
	mul.wide.s32 	%rd72, %r57, 4;
	add.s64 	%rd73, %rd2, %rd72;
	ld.global.f32 	%f110, [%rd73];
	add.f32 	%f111, %f151, %f110;
	mul.wide.s32 	%rd74, %r43, 4;
	add.s64 	%rd75, %rd73, %rd74;
	ld.global.f32 	%f112, [%rd75];
	add.f32 	%f113, %f111, %f112;
	add.s64 	%rd76, %rd75, %rd74;
	ld.global.f32 	%f114, [%rd76];
	add.f32 	%f115, %f113, %f114;
	add.s64 	%rd77, %rd76, %rd74;
	ld.global.f32 	%f116, [%rd77];
	add.f32 	%f117, %f115, %f116;
	add.s64 	%rd78, %rd77, %rd74;
	ld.global.f32 	%f118, [%rd78];
	add.f32 	%f119, %f117, %f118;
	add.s64 	%rd79, %rd78, %rd74;
	ld.global.f32 	%f120, [%rd79];
	add.f32 	%f121, %f119, %f120;
	add.s64 	%rd80, %rd79, %rd74;
	ld.global.f32 	%f122, [%rd80];
	add.f32 	%f123, %f121, %f122;
	add.s64 	%rd81, %rd80, %rd74;
	ld.global.f32 	%f124, [%rd81];
	add.f32 	%f151, %f123, %f124;
	add.s32 	%r68, %r68, 8;
$L__BB9_21:
	setp.eq.s32 	%p19, %r29, 0;
	@%p19 bra 	$L__BB9_27;
	and.b32  	%r32, %r41, 3;
	setp.lt.u32 	%p20, %r29, 4;
	@%p20 bra 	$L__BB9_24;
	mad.lo.s32 	%r58, %r68, %r43, %r1;
	mul.wide.s32 	%rd82, %r58, 4;
	add.s64 	%rd83, %rd2, %rd82;
	ld.global.f32 	%f126, [%rd83];
	add.f32 	%f127, %f151, %f126;
	mul.wide.s32 	%rd84, %r43, 4;
	add.s64 	%rd85, %rd83, %rd84;
	ld.global.f32 	%f128, [%rd85];
	add.f32 	%f129, %f127, %f128;
	add.s64 	%rd86, %rd85, %rd84;
	ld.global.f32 	%f130, [%rd86];
	add.f32 	%f131, %f129, %f130;
	add.s64 	%rd87, %rd86, %rd84;
	ld.global.f32 	%f132, [%rd87];
	add.f32 	%f151, %f131, %f132;
	add.s32 	%r68, %r68, 4;
$L__BB9_24:
	setp.eq.s32 	%p21, %r32, 0;
	@%p21 bra 	$L__BB9_27;
	mad.lo.s32 	%r71, %r68, %r43, %r1;
	neg.s32 	%r70, %r32;
$L__BB9_26:
	.pragma "nounroll";
	mul.wide.s32 	%rd88, %r71, 4;
	add.s64 	%rd89, %rd2, %rd88;
	ld.global.f32 	%f133, [%rd89];
	add.f32 	%f151, %f151, %f133;
	add.s32 	%r71, %r71, %r43;
	add.s32 	%r70, %r70, 1;
	setp.ne.s32 	%p22, %r70, 0;
	@%p22 bra 	$L__BB9_26;
$L__BB9_27:
	cvta.to.global.u64 	%rd90, %rd4;
	mul.wide.u32 	%rd91, %r1, 4;
	add.s64 	%rd92, %rd90, %rd91;
	atom.global.add.f32 	%f134, [%rd92], %f151;
$L__BB9_28:
	ret;

}
	// .globl	_Z25multiply_gradients_kernelPfS_i
.visible .entry _Z25multiply_gradients_kernelPfS_i(
	.param .u64 .ptr .align 1 _Z25multiply_gradients_kernelPfS_i_param_0,
	.param .u64 .ptr .align 1 _Z25multiply_gradients_kernelPfS_i_param_1,
	.param .u32 _Z25multiply_gradients_kernelPfS_i_param_2
)
{
	.reg .pred 	%p<2>;
	.reg .b32 	%r<6>;
	.reg .b32 	%f<4>;
	.reg .b64 	%rd<8>;

	ld.param.u64 	%rd1, [_Z25multiply_gradients_kernelPfS_i_param_0];
	ld.param.u64 	%rd2, [_Z25multiply_gradients_kernelPfS_i_param_1];
	ld.param.u32 	%r2, [_Z25multiply_gradients_kernelPfS_i_param_2];
	mov.u32 	%r3, %ctaid.x;
	mov.u32 	%r4, %ntid.x;
	mov.u32 	%r5, %tid.x;
	mad.lo.s32 	%r1, %r3, %r4, %r5;
	setp.ge.s32 	%p1, %r1, %r2;
	@%p1 bra 	$L__BB10_2;
	cvta.to.global.u64 	%rd3, %rd2;
	cvta.to.global.u64 	%rd4, %rd1;
	mul.wide.s32 	%rd5, %r1, 4;
	add.s64 	%rd6, %rd3, %rd5;
	ld.global.f32 	%f1, [%rd6];
	add.s64 	%rd7, %rd4, %rd5;
	ld.global.f32 	%f2, [%rd7];
	mul.f32 	%f3, %f1, %f2;
	st.global.f32 	[%rd7], %f3;
$L__BB10_2:
	ret;

}
	// .globl	_Z21update_weights_kernelPfS_i
.visible .entry _Z21update_weights_kernelPfS_i(
	.param .u64 .ptr .align 1 _Z21update_weights_kernelPfS_i_param_0,
	.param .u64 .ptr .align 1 _Z21update_weights_kernelPfS_i_param_1,
	.param .u32 _Z21update_weights_kernelPfS_i_param_2
)
{
	.reg .pred 	%p<2>;
	.reg .b32 	%r<6>;
	.reg .b32 	%f<4>;
	.reg .b64 	%rd<8>;
	.reg .b64 	%fd<4>;

	ld.param.u64 	%rd1, [_Z21update_weights_kernelPfS_i_param_0];
	ld.param.u64 	%rd2, [_Z21update_weights_kernelPfS_i_param_1];
	ld.param.u32 	%r2, [_Z21update_weights_kernelPfS_i_param_2];
	mov.u32 	%r3, %ctaid.x;
	mov.u32 	%r4, %ntid.x;
	mov.u32 	%r5, %tid.x;
	mad.lo.s32 	%r1, %r3, %r4, %r5;
	setp.ge.s32 	%p1, %r1, %r2;
	@%p1 bra 	$L__BB11_2;
	cvta.to.global.u64 	%rd3, %rd2;
	cvta.to.global.u64 	%rd4, %rd1;
	mul.wide.s32 	%rd5, %r1, 4;
	add.s64 	%rd6, %rd3, %rd5;
	ld.global.f32 	%f1, [%rd6];
	cvt.f64.f32 	%fd1, %f1;
	add.s64 	%rd7, %rd4, %rd5;
	ld.global.f32 	%f2, [%rd7];
	cvt.f64.f32 	%fd2, %f2;
	fma.rn.f64 	%fd3, %fd1, 0dBFA999999999999A, %fd2;
	cvt.rn.f32.f64 	%f3, %fd3;
	st.global.f32 	[%rd7], %f3;
$L__BB11_2:
	ret;

}


// ===== COMPILED SASS (sm_100) =====

	.target	sm_100

	.elftype	@"ET_EXEC"


//--------------------- .note.nv.tkinfo           --------------------------
	.section	.note.nv.tkinfo,"",@"SHT_NOTE"
	.sectionflags	@"SHF_NOTE_NV_TKINFO"
	.tkinfo
        /*0018*/ 	.word	0x00000002
        /*0030*/ 	.string	""
        /*0030*/ 	.string	"ptxas"
        /*0030*/ 	.string	"Cuda compilation tools, release 13.0, V13.0.88"
        /*0030*/ 	.string	"Build cuda_13.0.r13.0/compiler.36424714_0"
        /*0030*/ 	.string	"-arch sm_100 -m 64 "



//--------------------- .note.nv.cuinfo           --------------------------
	.section	.note.nv.cuinfo,"",@"SHT_NOTE"
	.sectionflags	@"SHF_NOTE_NV_CUINFO"
        /*0018*/ 	.short	0x0002
        /*001a*/ 	.short	0x0064
        /*001c*/ 	.short	0x0082
	.zero		2


//--------------------- .nv.info                  --------------------------
	.section	.nv.info,"",@"SHT_CUDA_INFO"
	.align	4


	//----- nvinfo : EIATTR_REGCOUNT
	.align		4
        /*0000*/ 	.byte	0x04, 0x2f
        /*0002*/ 	.short	(.L_1 - .L_0)
	.align		4
.L_0:
        /*0004*/ 	.word	index@(_Z17matmul_a_b_kernelPfS_S_iii)
        /*0008*/ 	.word	0x00000020


	//----- nvinfo : EIATTR_FRAME_SIZE
	.align		4
.L_1:
        /*000c*/ 	.byte	0x04, 0x11
        /*000e*/ 	.short	(.L_3 - .L_2)
	.align		4
.L_2:
        /*0010*/ 	.word	index@(_Z17matmul_a_b_kernelPfS_S_iii)
        /*0014*/ 	.word	0x00000000


	//----- nvinfo : EIATTR_REGCOUNT
	.align		4
.L_3:
        /*0018*/ 	.byte	0x04, 0x2f
        /*001a*/ 	.short	(.L_5 - .L_4)
	.align		4
.L_4:
        /*001c*/ 	.word	index@(_Z18matmul_a_bt_kernelPfS_S_iii)
        /*0020*/ 	.word	0x0000001f


	//----- nvinfo : EIATTR_FRAME_SIZE
	.align		4
.L_5:
        /*0024*/ 	.byte	0x04, 0x11
        /*0026*/ 	.short	(.L_7 - .L_6)
	.align		4
.L_6:
        /*0028*/ 	.word	index@(_Z18matmul_a_bt_kernelPfS_S_iii)
        /*002c*/ 	.word	0x00000000


	//----- nvinfo : EIATTR_REGCOUNT
	.align		4
.L_7:
        /*0030*/ 	.byte	0x04, 0x2f
        /*0032*/ 	.short	(.L_9 - .L_8)
	.align		4
.L_8:
        /*0034*/ 	.word	index@(_Z18matmul_at_b_kernelPfS_S_iii)
        /*0038*/ 	.word	0x00000020


	//----- nvinfo : EIATTR_FRAME_SIZE
	.align		4
.L_9:
        /*003c*/ 	.byte	0x04, 0x11
        /*003e*/ 	.short	(.L_11 - .L_10)
	.align		4
.L_10:
        /*0040*/ 	.word	index@(_Z18matmul_at_b_kernelPfS_S_iii)
        /*0044*/ 	.word	0x00000000


	//----- nvinfo : EIATTR_REGCOUNT
	.align		4
.L_11:
        /*0048*/ 	.byte	0x04, 0x2f
        /*004a*/ 	.short	(.L_13 - .L_12)
	.align		4
.L_12:
        /*004c*/ 	.word	index@(_Z11gelu_kernelPfi)
        /*0050*/ 	.word	0x0000000d


	//----- nvinfo : EIATTR_FRAME_SIZE
	.align		4
.L_13:
        /*0054*/ 	.byte	0x04, 0x11
        /*0056*/ 	.short	(.L_15 - .L_14)
	.align		4
.L_14:
        /*0058*/ 	.word	index@(_Z11gelu_kernelPfi)
        /*005c*/ 	.word	0x00000000


	//----- nvinfo : EIATTR_REGCOUNT
	.align		4
.L_15:
        /*0060*/ 	.byte	0x04, 0x2f
        /*0062*/ 	.short	(.L_17 - .L_16)
	.align		4
.L_16:
        /*0064*/ 	.word	index@(_Z12dgelu_kernelPfS_i)
        /*0068*/ 	.word	0x0000000f


	//----- nvinfo : EIATTR_FRAME_SIZE
	.align		4
.L_17:
        /*006c*/ 	.byte	0x04, 0x11
        /*006e*/ 	.short	(.L_19 - .L_18)
	.align		4
.L_18:
        /*0070*/ 	.word	index@(_Z12dgelu_kernelPfS_i)
        /*0074*/ 	.word	0x00000000


	//----- nvinfo : EIATTR_REGCOUNT
	.align		4
.L_19:
        /*0078*/ 	.byte	0x04, 0x2f
        /*007a*/ 	.short	(.L_21 - .L_20)
	.align		4
.L_20:
        /*007c*/ 	.word	index@(_Z15bias_add_kernelPfS_ii)
        /*0080*/ 	.word	0x0000000c


	//----- nvinfo : EIATTR_FRAME_SIZE
	.align		4
.L_21:
        /*0084*/ 	.byte	0x04, 0x11
        /*0086*/ 	.short	(.L_23 - .L_22)
	.align		4
.L_22:
        /*0088*/ 	.word	index@(_Z15bias_add_kernelPfS_ii)
        /*008c*/ 	.word	0x00000000


	//----- nvinfo : EIATTR_REGCOUNT
	.align		4
.L_23:
        /*0090*/ 	.byte	0x04, 0x2f
        /*0092*/ 	.short	(.L_25 - .L_24)
	.align		4
.L_24:
        /*0094*/ 	.word	index@(_Z14softmax_kernelPfii)
        /*0098*/ 	.word	0x0000001f


	//----- nvinfo : EIATTR_FRAME_SIZE
	.align		4
.L_25:
        /*009c*/ 	.byte	0x04, 0x11
        /*009e*/ 	.short	(.L_27 - .L_26)
	.align		4
.L_26:
        /*00a0*/ 	.word	index@($__internal_0_$__cuda_sm3x_div_rn_noftz_f32_slowpath)
        /*00a4*/ 	.word	0x00000000


	//----- nvinfo : EIATTR_FRAME_SIZE
	.align		4
.L_27:
        /*00a8*/ 	.byte	0x04, 0x11
        /*00aa*/ 	.short	(.L_29 - .L_28)
	.align		4
.L_28:
        /*00ac*/ 	.word	index@(_Z14softmax_kernelPfii)
        /*00b0*/ 	.word	0x00000000


	//----- nvinfo : EIATTR_REGCOUNT
	.align		4
.L_29:
        /*00b4*/ 	.byte	0x04, 0x2f
        /*00b6*/ 	.short	(.L_31 - .L_30)
	.align		4
.L_30:
        /*00b8*/ 	.word	index@(_Z16zero_grad_kernelPfi)
        /*00bc*/ 	.word	0x00000008


	//----- nvinfo : EIATTR_FRAME_SIZE
	.align		4
.L_31:
        /*00c0*/ 	.byte	0x04, 0x11
        /*00c2*/ 	.short	(.L_33 - .L_32)
	.align		4
.L_32:
        /*00c4*/ 	.word	index@(_Z16zero_grad_kernelPfi)
        /*00c8*/ 	.word	0x00000000


	//----- nvinfo : EIATTR_REGCOUNT
	.align		4
.L_33:
        /*00cc*/ 	.byte	0x04, 0x2f
        /*00ce*/ 	.short	(.L_35 - .L_34)
	.align		4
.L_34:
        /*00d0*/ 	.word	index@(_Z31compute_output_gradients_kernelPfS_Pii)
        /*00d4*/ 	.word	0x00000018


	//----- nvinfo : EIATTR_FRAME_SIZE
	.align		4
.L_35:
        /*00d8*/ 	.byte	0x04, 0x11
        /*00da*/ 	.short	(.L_37 - .L_36)
	.align		4
.L_36:
        /*00dc*/ 	.word	index@(_Z31compute_output_gradients_kernelPfS_Pii)
        /*00e0*/ 	.word	0x00000000


	//----- nvinfo : EIATTR_REGCOUNT
	.align		4
.L_37:
        /*00e4*/ 	.byte	0x04, 0x2f
        /*00e6*/ 	.short	(.L_39 - .L_38)
	.align		4
.L_38:
        /*00e8*/ 	.word	index@(_Z23update_gradients_kernelPfS_S_S_iii)
        /*00ec*/ 	.word	0x00000020


	//----- nvinfo : EIATTR_FRAME_SIZE
	.align		4
.L_39:
        /*00f0*/ 	.byte	0x04, 0x11
        /*00f2*/ 	.short	(.L_41 - .L_40)
	.align		4
.L_40:
        /*00f4*/ 	.word	index@(_Z23update_gradients_kernelPfS_S_S_iii)
        /*00f8*/ 	.word	0x00000000


	//----- nvinfo : EIATTR_REGCOUNT
	.align		4
.L_41:
        /*00fc*/ 	.byte	0x04, 0x2f
        /*00fe*/ 	.short	(.L_43 - .L_42)
	.align		4
.L_42:
        /*0100*/ 	.word	index@(_Z25multiply_gradients_kernelPfS_i)
        /*0104*/ 	.word	0x0000000a


	//----- nvinfo : EIATTR_FRAME_SIZE
	.align		4
.L_43:
        /*0108*/ 	.byte	0x04, 0x11
        /*010a*/ 	.short	(.L_45 - .L_44)
	.align		4
.L_44:
        /*010c*/ 	.word	index@(_Z25multiply_gradients_kernelPfS_i)
        /*0110*/ 	.word	0x00000000


	//----- nvinfo : EIATTR_REGCOUNT
	.align		4
.L_45:
        /*0114*/ 	.byte	0x04, 0x2f
        /*0116*/ 	.short	(.L_47 - .L_46)
	.align		4
.L_46:
        /*0118*/ 	.word	index@(_Z21update_weights_kernelPfS_i)
        /*011c*/ 	.word	0x0000000c


	//----- nvinfo : EIATTR_FRAME_SIZE
	.align		4
.L_47:
        /*0120*/ 	.byte	0x04, 0x11
        /*0122*/ 	.short	(.L_49 - .L_48)
	.align		4
.L_48:
        /*0124*/ 	.word	index@(_Z21update_weights_kernelPfS_i)
        /*0128*/ 	.word	0x00000000


	//----- nvinfo : EIATTR_MIN_STACK_SIZE
	.align		4
.L_49:
        /*012c*/ 	.byte	0x04, 0x12
        /*012e*/ 	.short	(.L_51 - .L_50)
	.align		4
.L_50:
        /*0130*/ 	.word	index@(_Z21update_weights_kernelPfS_i)
        /*0134*/ 	.word	0x00000000


	//----- nvinfo : EIATTR_MIN_STACK_SIZE
	.align		4
.L_51:
        /*0138*/ 	.byte	0x04, 0x12
        /*013a*/ 	.short	(.L_53 - .L_52)
	.align		4
.L_52:
        /*013c*/ 	.word	index@(_Z25multiply_gradients_kernelPfS_i)
        /*0140*/ 	.word	0x00000000


	//----- nvinfo : EIATTR_MIN_STACK_SIZE
	.align		4
.L_53:
        /*0144*/ 	.byte	0x04, 0x12
        /*0146*/ 	.short	(.L_55 - .L_54)
	.align		4
.L_54:
        /*0148*/ 	.word	index@(_Z23update_gradients_kernelPfS_S_S_iii)
        /*014c*/ 	.word	0x00000000


	//----- nvinfo : EIATTR_MIN_STACK_SIZE
	.align		4
.L_55:
        /*0150*/ 	.byte	0x04, 0x12
        /*0152*/ 	.short	(.L_57 - .L_56)
	.align		4
.L_56:
        /*0154*/ 	.word	index@(_Z31compute_output_gradients_kernelPfS_Pii)
        /*0158*/ 	.word	0x00000000


	//----- nvinfo : EIATTR_MIN_STACK_SIZE
	.align		4
.L_57:
        /*015c*/ 	.byte	0x04, 0x12
        /*015e*/ 	.short	(.L_59 - .L_58)
	.align		4
.L_58:
        /*0160*/ 	.word	index@(_Z16zero_grad_kernelPfi)
        /*0164*/ 	.word	0x00000000


	//----- nvinfo : EIATTR_MIN_STACK_SIZE
	.align		4
.L_59:
        /*0168*/ 	.byte	0x04, 0x12
        /*016a*/ 	.short	(.L_61 - .L_60)
	.align		4
.L_60:
        /*016c*/ 	.word	index@(_Z14softmax_kernelPfii)
        /*0170*/ 	.word	0x00000000


	//----- nvinfo : EIATTR_MIN_STACK_SIZE
	.align		4
.L_61:
        /*0174*/ 	.byte	0x04, 0x12
        /*0176*/ 	.short	(.L_63 - .L_62)
	.align		4
.L_62:
        /*0178*/ 	.word	index@(_Z15bias_add_kernelPfS_ii)
        /*017c*/ 	.word	0x00000000


	//----- nvinfo : EIATTR_MIN_STACK_SIZE
	.align		4
.L_63:
        /*0180*/ 	.byte	0x04, 0x12
        /*0182*/ 	.short	(.L_65 - .L_64)
	.align		4
.L_64:
        /*0184*/ 	.word	index@(_Z12dgelu_kernelPfS_i)
        /*0188*/ 	.word	0x00000000


	//----- nvinfo : EIATTR_MIN_STACK_SIZE
	.align		4
.L_65:
        /*018c*/ 	.byte	0x04, 0x12
        /*018e*/ 	.short	(.L_67 - .L_66)
	.align		4
.L_66:
        /*0190*/ 	.word	index@(_Z11gelu_kernelPfi)
        /*0194*/ 	.word	0x00000000


	//----- nvinfo : EIATTR_MIN_STACK_SIZE
	.align		4
.L_67:
        /*0198*/ 	.byte	0x04, 0x12
        /*019a*/ 	.short	(.L_69 - .L_68)
	.align		4
.L_68:
        /*019c*/ 	.word	index@(_Z18matmul_at_b_kernelPfS_S_iii)
        /*01a0*/ 	.word	0x00000000


	//----- nvinfo : EIATTR_MIN_STACK_SIZE
	.align		4
.L_69:
        /*01a4*/ 	.byte	0x04, 0x12
        /*01a6*/ 	.short	(.L_71 - .L_70)
	.align		4
.L_70:
        /*01a8*/ 	.word	index@(_Z18matmul_a_bt_kernelPfS_S_iii)
        /*01ac*/ 	.word	0x00000000


	//----- nvinfo : EIATTR_MIN_STACK_SIZE
	.align		4
.L_71:
        /*01b0*/ 	.byte	0x04, 0x12
        /*01b2*/ 	.short	(.L_73 - .L_72)
	.align		4
.L_72:
        /*01b4*/ 	.word	index@(_Z17matmul_a_b_kernelPfS_S_iii)
        /*01b8*/ 	.word	0x00000000
.L_73:


//--------------------- .nv.compat                --------------------------
	.section	.nv.compat,"",@"SHT_CUDA_COMPAT_INFO"
	.align	4
        /*0000*/ 	.byte	0x02, 0x09, 0x00, 0x00, 0x02, 0x02, 0x01, 0x00, 0x02, 0x05, 0x05, 0x00, 0x03, 0x07, 0x01, 0x01
        /*0010*/ 	.byte	0x02, 0x03, 0x00, 0x00, 0x02, 0x06, 0x01, 0x00, 0x04, 0x0b, 0x08, 0x00, 0x01, 0x00, 0x00, 0x00
        /*0020*/ 	.byte	0x00, 0x00, 0x00, 0x00


//--------------------- .nv.info._Z21update_weights_kernelPfS_i --------------------------
	.section	.nv.info._Z21update_weights_kernelPfS_i,"",@"SHT_CUDA_INFO"
	.sectionflags	@""
	.align	4


	//----- nvinfo : EIATTR_CUDA_API_VERSION
	.align		4
        /*0000*/ 	.byte	0x04, 0x37
        /*0002*/ 	.short	(.L_75 - .L_74)
.L_74:
        /*0004*/ 	.word	0x00000082


	//----- nvinfo : EIATTR_KPARAM_INFO
	.align		4
.L_75:
        /*0008*/ 	.byte	0x04, 0x17
        /*000a*/ 	.short	(.L_77 - .L_76)
.L_76:
        /*000c*/ 	.word	0x00000000
        /*0010*/ 	.short	0x0002
        /*0012*/ 	.short	0x0010
        /*0014*/ 	.byte	0x00, 0xf0, 0x11, 0x00


	//----- nvinfo : EIATTR_KPARAM_INFO
	.align		4
.L_77:
        /*0018*/ 	.byte	0x04, 0x17
        /*001a*/ 	.short	(.L_79 - .L_78)
.L_78:
        /*001c*/ 	.word	0x00000000
        /*0020*/ 	.short	0x0001
        /*0022*/ 	.short	0x0008
        /*0024*/ 	.byte	0x00, 0xf5, 0x21, 0x00


	//----- nvinfo : EIATTR_KPARAM_INFO
	.align		4
.L_79:
        /*0028*/ 	.byte	0x04, 0x17
        /*002a*/ 	.short	(.L_81 - .L_80)
.L_80:
        /*002c*/ 	.word	0x00000000
        /*0030*/ 	.short	0x0000
        /*0032*/ 	.short	0x0000
        /*0034*/ 	.byte	0x00, 0xf5, 0x21, 0x00


	//----- nvinfo : EIATTR_SPARSE_MMA_MASK
	.align		4
.L_81:
        /*0038*/ 	.byte	0x03, 0x50
        /*003a*/ 	.short	0x0000


	//----- nvinfo : EIATTR_MAXREG_COUNT
	.align		4
        /*003c*/ 	.byte	0x03, 0x1b
        /*003e*/ 	.short	0x00ff


	//----- nvinfo : EIATTR_MERCURY_ISA_VERSION
	.align		4
        /*0040*/ 	.byte	0x03, 0x5f
        /*0042*/ 	.short	0x0101


	//----- nvinfo : EIATTR_VRC_CTA_INIT_COUNT
	.align		4
        /*0044*/ 	.byte	0x02, 0x4a
	.zero		1
	.zero		1


	//----- nvinfo : EIATTR_EXIT_INSTR_OFFSETS
	.align		4
        /*0048*/ 	.byte	0x04, 0x1c
        /*004a*/ 	.short	(.L_83 - .L_82)


	//   ....[0]....
.L_82:
        /*004c*/ 	.word	0x00000070


	//   ....[1]....
        /*0050*/ 	.word	0x00000160


	//----- nvinfo : EIATTR_CBANK_PARAM_SIZE
	.align		4
.L_83:
        /*0054*/ 	.byte	0x03, 0x19
        /*0056*/ 	.short	0x0014


	//----- nvinfo : EIATTR_PARAM_CBANK
	.align		4
        /*0058*/ 	.byte	0x04, 0x0a
        /*005a*/ 	.short	(.L_85 - .L_84)
	.align		4
.L_84:
        /*005c*/ 	.word	index@(.nv.constant0._Z21update_weights_kernelPfS_i)
        /*0060*/ 	.short	0x0380
        /*0062*/ 	.short	0x0014


	//----- nvinfo : EIATTR_SW_WAR
	.align		4
.L_85:
        /*0064*/ 	.byte	0x04, 0x36
        /*0066*/ 	.short	(.L_87 - .L_86)
.L_86:
        /*0068*/ 	.word	0x00000008
.L_87:


//--------------------- .nv.info._Z25multiply_gradients_kernelPfS_i --------------------------
	.section	.nv.info._Z25multiply_gradients_kernelPfS_i,"",@"SHT_CUDA_INFO"
	.sectionflags	@""
	.align	4


	//----- nvinfo : EIATTR_CUDA_API_VERSION
	.align		4
        /*0000*/ 	.byte	0x04, 0x37
        /*0002*/ 	.short	(.L_89 - .L_88)
.L_88:
        /*0004*/ 	.word	0x00000082


	//----- nvinfo : EIATTR_KPARAM_INFO
	.align		4
.L_89:
        /*0008*/ 	.byte	0x04, 0x17
        /*000a*/ 	.short	(.L_91 - .L_90)
.L_90:
        /*000c*/ 	.word	0x00000000
        /*0010*/ 	.short	0x0002
        /*0012*/ 	.short	0x0010
        /*0014*/ 	.byte	0x00, 0xf0, 0x11, 0x00


	//----- nvinfo : EIATTR_KPARAM_INFO
	.align		4
.L_91:
        /*0018*/ 	.byte	0x04, 0x17
        /*001a*/ 	.short	(.L_93 - .L_92)
.L_92:
        /*001c*/ 	.word	0x00000000
        /*0020*/ 	.short	0x0001
        /*0022*/ 	.short	0x0008
        /*0024*/ 	.byte	0x00, 0xf5, 0x21, 0x00


	//----- nvinfo : EIATTR_KPARAM_INFO
	.align		4
.L_93:
        /*0028*/ 	.byte	0x04, 0x17
        /*002a*/ 	.short	(.L_95 - .L_94)
.L_94:
        /*002c*/ 	.word	0x00000000
        /*0030*/ 	.short	0x0000
        /*0032*/ 	.short	0x0000
        /*0034*/ 	.byte	0x00, 0xf5, 0x21, 0x00


	//----- nvinfo : EIATTR_SPARSE_MMA_MASK
	.align		4
.L_95:
        /*0038*/ 	.byte	0x03, 0x50
        /*003a*/ 	.short	0x0000


	//----- nvinfo : EIATTR_MAXREG_COUNT
	.align		4
        /*003c*/ 	.byte	0x03, 0x1b
        /*003e*/ 	.short	0x00ff


	//----- nvinfo : EIATTR_MERCURY_ISA_VERSION
	.align		4
        /*0040*/ 	.byte	0x03, 0x5f
        /*0042*/ 	.short	0x0101


	//----- nvinfo : EIATTR_VRC_CTA_INIT_COUNT
	.align		4
        /*0044*/ 	.byte	0x02, 0x4a
	.zero		1
	.zero		1


	//----- nvinfo : EIATTR_EXIT_INSTR_OFFSETS
	.align		4
        /*0048*/ 	.byte	0x04, 0x1c
        /*004a*/ 	.short	(.L_97 - .L_96)


	//   ....[0]....
.L_96:
        /*004c*/ 	.word	0x00000070


	//   ....[1]....
        /*0050*/ 	.word	0x00000110


	//----- nvinfo : EIATTR_CBANK_PARAM_SIZE
	.align		4
.L_97:
        /*0054*/ 	.byte	0x03, 0x19
        /*0056*/ 	.short	0x0014


	//----- nvinfo : EIATTR_PARAM_CBANK
	.align		4
        /*0058*/ 	.byte	0x04, 0x0a
        /*005a*/ 	.short	(.L_99 - .L_98)
	.align		4
.L_98:
        /*005c*/ 	.word	index@(.nv.constant0._Z25multiply_gradients_kernelPfS_i)
        /*0060*/ 	.short	0x0380
        /*0062*/ 	.short	0x0014


	//----- nvinfo : EIATTR_SW_WAR
	.align		4
.L_99:
        /*0064*/ 	.byte	0x04, 0x36
        /*0066*/ 	.short	(.L_101 - .L_100)
.L_100:
        /*0068*/ 	.word	0x00000008
.L_101:


//--------------------- .nv.info._Z23update_gradients_kernelPfS_S_S_iii --------------------------
	.section	.nv.info._Z23update_gradients_kernelPfS_S_S_iii,"",@"SHT_CUDA_INFO"
	.sectionflags	@""
	.align	4


	//----- nvinfo : EIATTR_CUDA_API_VERSION
	.align		4
        /*0000*/ 	.byte	0x04, 0x37
        /*0002*/ 	.short	(.L_103 - .L_102)
.L_102:
        /*0004*/ 	.word	0x00000082


	//----- nvinfo : EIATTR_KPARAM_INFO
	.align		4
.L_103:
        /*0008*/ 	.byte	0x04, 0x17
        /*000a*/ 	.short	(.L_105 - .L_104)
.L_104:
        /*000c*/ 	.word	0x00000000
        /*0010*/ 	.short	0x0006
        /*0012*/ 	.short	0x0028
        /*0014*/ 	.byte	0x00, 0xf0, 0x11, 0x00


	//----- nvinfo : EIATTR_KPARAM_INFO
	.align		4
.L_105:
        /*0018*/ 	.byte	0x04, 0x17
        /*001a*/ 	.short	(.L_107 - .L_106)
.L_106:
        /*001c*/ 	.word	0x00000000
        /*0020*/ 	.short	0x0005
        /*0022*/ 	.short	0x0024
        /*0024*/ 	.byte	0x00, 0xf0, 0x11, 0x00


	//----- nvinfo : EIATTR_KPARAM_INFO
	.align		4
.L_107:
        /*0028*/ 	.byte	0x04, 0x17
        /*002a*/ 	.short	(.L_109 - .L_108)
.L_108:
        /*002c*/ 	.word	0x00000000
        /*0030*/ 	.short	0x0004
        /*0032*/ 	.short	0x0020
        /*0034*/ 	.byte	0x00, 0xf0, 0x11, 0x00


	//----- nvinfo : EIATTR_KPARAM_INFO
	.align		4
.L_109:
        /*0038*/ 	.byte	0x04, 0x17
        /*003a*/ 	.short	(.L_111 - .L_110)
.L_110:
        /*003c*/ 	.word	0x00000000
        /*0040*/ 	.short	0x0003
        /*0042*/ 	.short	0x0018
        /*0044*/ 	.byte	0x00, 0xf5, 0x21, 0x00


	//----- nvinfo : EIATTR_KPARAM_INFO
	.align		4
.L_111:
        /*0048*/ 	.byte	0x04, 0x17
        /*004a*/ 	.short	(.L_113 - .L_112)
.L_112:
        /*004c*/ 	.word	0x00000000
        /*0050*/ 	.short	0x0002
        /*0052*/ 	.short	0x0010
        /*0054*/ 	.byte	0x00, 0xf5, 0x21, 0x00


	//----- nvinfo : EIATTR_KPARAM_INFO
	.align		4
.L_113:
        /*0058*/ 	.byte	0x04, 0x17
        /*005a*/ 	.short	(.L_115 - .L_114)
.L_114:
        /*005c*/ 	.word	0x00000000
        /*0060*/ 	.short	0x0001
        /*0062*/ 	.short	0x0008
        /*0064*/ 	.byte	0x00, 0xf5, 0x21, 0x00


	//----- nvinfo : EIATTR_KPARAM_INFO
	.align		4
.L_115:
        /*0068*/ 	.byte	0x04, 0x17
        /*006a*/ 	.short	(.L_117 - .L_116)
.L_116:
        /*006c*/ 	.word	0x00000000
        /*0070*/ 	.short	0x0000
        /*0072*/ 	.short	0x0000
        /*0074*/ 	.byte	0x00, 0xf5, 0x21, 0x00


	//----- nvinfo : EIATTR_SPARSE_MMA_MASK
	.align		4
.L_117:
        /*0078*/ 	.byte	0x03, 0x50
        /*007a*/ 	.short	0x0000


	//----- nvinfo : EIATTR_MAXREG_COUNT
	.align		4
        /*007c*/ 	.byte	0x03, 0x1b
        /*007e*/ 	.short	0x00ff


	//----- nvinfo : EIATTR_MERCURY_ISA_VERSION
	.align		4
        /*0080*/ 	.byte	0x03, 0x5f
        /*0082*/ 	.short	0x0101


	//----- nvinfo : EIATTR_VRC_CTA_INIT_COUNT
	.align		4
        /*0084*/ 	.byte	0x02, 0x4a
	.zero		1
	.zero		1


	//----- nvinfo : EIATTR_EXIT_INSTR_OFFSETS
	.align		4
        /*0088*/ 	.byte	0x04, 0x1c
        /*008a*/ 	.short	(.L_119 - .L_118)


	//   ....[0]....
.L_118:
        /*008c*/ 	.word	0x000000a0


	//   ....[1]....
        /*0090*/ 	.word	0x00000890


	//   ....[2]....
        /*0094*/ 	.word	0x000010c0


	//----- nvinfo : EIATTR_CBANK_PARAM_SIZE
	.align		4
.L_119:
        /*0098*/ 	.byte	0x03, 0x19
        /*009a*/ 	.short	0x002c


	//----- nvinfo : EIATTR_PARAM_CBANK
	.align		4
        /*009c*/ 	.byte	0x04, 0x0a
        /*009e*/ 	.short	(.L_121 - .L_120)
	.align		4
.L_120:
        /*00a0*/ 	.word	index@(.nv.constant0._Z23update_gradients_kernelPfS_S_S_iii)
        /*00a4*/ 	.short	0x0380
        /*00a6*/ 	.short	0x002c


	//----- nvinfo : EIATTR_SW_WAR
	.align		4
.L_121:
        /*00a8*/ 	.byte	0x04, 0x36
        /*00aa*/ 	.short	(.L_123 - .L_122)
.L_122:
        /*00ac*/ 	.word	0x00000008
.L_123:


//--------------------- .nv.info._Z31compute_output_gradients_kernelPfS_Pii --------------------------
	.section	.nv.info._Z31compute_output_gradients_kernelPfS_Pii,"",@"SHT_CUDA_INFO"
	.sectionflags	@""
	.align	4


	//----- nvinfo : EIATTR_CUDA_API_VERSION
	.align		4
        /*0000*/ 	.byte	0x04, 0x37
        /*0002*/ 	.short	(.L_125 - .L_124)
.L_124:
        /*0004*/ 	.word	0x00000082


	//----- nvinfo : EIATTR_KPARAM_INFO
	.align		4
.L_125:
        /*0008*/ 	.byte	0x04, 0x17
        /*000a*/ 	.short	(.L_127 - .L_126)
.L_126:
        /*000c*/ 	.word	0x00000000
        /*0010*/ 	.short	0x0003
        /*0012*/ 	.short	0x0018
        /*0014*/ 	.byte	0x00, 0xf0, 0x11, 0x00


	//----- nvinfo : EIATTR_KPARAM_INFO
	.align		4
.L_127:
        /*0018*/ 	.byte	0x04, 0x17
        /*001a*/ 	.short	(.L_129 - .L_128)
.L_128:
        /*001c*/ 	.word	0x00000000
        /*0020*/ 	.short	0x0002
        /*0022*/ 	.short	0x0010
        /*0024*/ 	.byte	0x00, 0xf5, 0x21, 0x00


	//----- nvinfo : EIATTR_KPARAM_INFO
	.align		4
.L_129:
        /*0028*/ 	.byte	0x04, 0x17
        /*002a*/ 	.short	(.L_131 - .L_130)
.L_130:
        /*002c*/ 	.word	0x00000000
        /*0030*/ 	.short	0x0001
        /*0032*/ 	.short	0x0008
        /*0034*/ 	.byte	0x00, 0xf5, 0x21, 0x00


	//----- nvinfo : EIATTR_KPARAM_INFO
	.align		4
.L_131:
        /*0038*/ 	.byte	0x04, 0x17
        /*003a*/ 	.short	(.L_133 - .L_132)
.L_132:
        /*003c*/ 	.word	0x00000000
        /*0040*/ 	.short	0x0000
        /*0042*/ 	.short	0x0000
        /*0044*/ 	.byte	0x00, 0xf5, 0x21, 0x00


	//----- nvinfo : EIATTR_SPARSE_MMA_MASK
	.align		4
.L_133:
        /*0048*/ 	.byte	0x03, 0x50
        /*004a*/ 	.short	0x0000


	//----- nvinfo : EIATTR_MAXREG_COUNT
	.align		4
        /*004c*/ 	.byte	0x03, 0x1b
        /*004e*/ 	.short	0x00ff


	//----- nvinfo : EIATTR_MERCURY_ISA_VERSION
	.align		4
        /*0050*/ 	.byte	0x03, 0x5f
        /*0052*/ 	.short	0x0101


	//----- nvinfo : EIATTR_VRC_CTA_INIT_COUNT
	.align		4
        /*0054*/ 	.byte	0x02, 0x4a
	.zero		1
	.zero		1


	//----- nvinfo : EIATTR_EXIT_INSTR_OFFSETS
	.align		4
        /*0058*/ 	.byte	0x04, 0x1c
        /*005a*/ 	.short	(.L_135 - .L_134)


	//   ....[0]....
.L_134:
        /*005c*/ 	.word	0x00000070


	//   ....[1]....
        /*0060*/ 	.word	0x00000290


	//----- nvinfo : EIATTR_CBANK_PARAM_SIZE
	.align		4
.L_135:
        /*0064*/ 	.byte	0x03, 0x19
        /*0066*/ 	.short	0x001c


	//----- nvinfo : EIATTR_PARAM_CBANK
	.align		4
        /*0068*/ 	.byte	0x04, 0x0a
        /*006a*/ 	.short	(.L_137 - .L_136)
	.align		4
.L_136:
        /*006c*/ 	.word	index@(.nv.constant0._Z31compute_output_gradients_kernelPfS_Pii)
        /*0070*/ 	.short	0x0380
        /*0072*/ 	.short	0x001c


	//----- nvinfo : EIATTR_SW_WAR
	.align		4
.L_137:
        /*0074*/ 	.byte	0x04, 0x36
        /*0076*/ 	.short	(.L_139 - .L_138)
.L_138:
        /*0078*/ 	.word	0x00000008
.L_139:


//--------------------- .nv.info._Z16zero_grad_kernelPfi --------------------------
	.section	.nv.info._Z16zero_grad_kernelPfi,"",@"SHT_CUDA_INFO"
	.sectionflags	@""
	.align	4


	//----- nvinfo : EIATTR_CUDA_API_VERSION
	.align		4
        /*0000*/ 	.byte	0x04, 0x37
        /*0002*/ 	.short	(.L_141 - .L_140)
.L_140:
        /*0004*/ 	.word	0x00000082


	//----- nvinfo : EIATTR_KPARAM_INFO
	.align		4
.L_141:
        /*0008*/ 	.byte	0x04, 0x17
        /*000a*/ 	.short	(.L_143 - .L_142)
.L_142:
        /*000c*/ 	.word	0x00000000
        /*0010*/ 	.short	0x0001
        /*0012*/ 	.short	0x0008
        /*0014*/ 	.byte	0x00, 0xf0, 0x11, 0x00


	//----- nvinfo : EIATTR_KPARAM_INFO
	.align		4
.L_143:
        /*0018*/ 	.byte	0x04, 0x17
        /*001a*/ 	.short	(.L_145 - .L_144)
.L_144:
        /*001c*/ 	.word	0x00000000
        /*0020*/ 	.short	0x0000
        /*0022*/ 	.short	0x0000
        /*0024*/ 	.byte	0x00, 0xf5, 0x21, 0x00


	//----- nvinfo : EIATTR_SPARSE_MMA_MASK
	.align		4
.L_145:
        /*0028*/ 	.byte	0x03, 0x50
        /*002a*/ 	.short	0x0000


	//----- nvinfo : EIATTR_MAXREG_COUNT
	.align		4
        /*002c*/ 	.byte	0x03, 0x1b
        /*002e*/ 	.short	0x00ff


	//----- nvinfo : EIATTR_MERCURY_ISA_VERSION
	.align		4
        /*0030*/ 	.byte	0x03, 0x5f
        /*0032*/ 	.short	0x0101


	//----- nvinfo : EIATTR_VRC_CTA_INIT_COUNT
	.align		4
        /*0034*/ 	.byte	0x02, 0x4a
	.zero		1
	.zero		1


	//----- nvinfo : EIATTR_EXIT_INSTR_OFFSETS
	.align		4
        /*0038*/ 	.byte	0x04, 0x1c
        /*003a*/ 	.short	(.L_147 - .L_146)


	//   ....[0]....
.L_146:
        /*003c*/ 	.word	0x00000070


	//   ....[1]....
        /*0040*/ 	.word	0x000000c0


	//----- nvinfo : EIATTR_CBANK_PARAM_SIZE
	.align		4
.L_147:
        /*0044*/ 	.byte	0x03, 0x19
        /*0046*/ 	.short	0x000c


	//----- nvinfo : EIATTR_PARAM_CBANK
	.align		4
        /*0048*/ 	.byte	0x04, 0x0a
        /*004a*/ 	.short	(.L_149 - .L_148)
	.align		4
.L_148:
        /*004c*/ 	.word	index@(.nv.constant0._Z16zero_grad_kernelPfi)
        /*0050*/ 	.short	0x0380
        /*0052*/ 	.short	0x000c


	//----- nvinfo : EIATTR_SW_WAR
	.align		4
.L_149:
        /*0054*/ 	.byte	0x04, 0x36
        /*0056*/ 	.short	(.L_151 - .L_150)
.L_150:
        /*0058*/ 	.word	0x00000008
.L_151:


//--------------------- .nv.info._Z14softmax_kernelPfii --------------------------
	.section	.nv.info._Z14softmax_kernelPfii,"",@"SHT_CUDA_INFO"
	.sectionflags	@""
	.align	4


	//----- nvinfo : EIATTR_CUDA_API_VERSION
	.align		4
        /*0000*/ 	.byte	0x04, 0x37
        /*0002*/ 	.short	(.L_153 - .L_152)
.L_152:
        /*0004*/ 	.word	0x00000082


	//----- nvinfo : EIATTR_KPARAM_INFO
	.align		4
.L_153:
        /*0008*/ 	.byte	0x04, 0x17
        /*000a*/ 	.short	(.L_155 - .L_154)
.L_154:
        /*000c*/ 	.word	0x00000000
        /*0010*/ 	.short	0x0002
        /*0012*/ 	.short	0x000c
        /*0014*/ 	.byte	0x00, 0xf0, 0x11, 0x00


	//----- nvinfo : EIATTR_KPARAM_INFO
	.align		4
.L_155:
        /*0018*/ 	.byte	0x04, 0x17
        /*001a*/ 	.short	(.L_157 - .L_156)
.L_156:
        /*001c*/ 	.word	0x00000000
        /*0020*/ 	.short	0x0001
        /*0022*/ 	.short	0x0008
        /*0024*/ 	.byte	0x00, 0xf0, 0x11, 0x00


	//----- nvinfo : EIATTR_KPARAM_INFO
	.align		4
.L_157:
        /*0028*/ 	.byte	0x04, 0x17
        /*002a*/ 	.short	(.L_159 - .L_158)
.L_158:
        /*002c*/ 	.word	0x00000000
        /*0030*/ 	.short	0x0000
        /*0032*/ 	.short	0x0000
        /*0034*/ 	.byte	0x00, 0xf5, 0x21, 0x00


	//----- nvinfo : EIATTR_SPARSE_MMA_MASK
	.align		4
.L_159:
        /*0038*/ 	.byte	0x03, 0x50
        /*003a*/ 	.short	0x0000


	//----- nvinfo : EIATTR_MAXREG_COUNT
	.align		4
        /*003c*/ 	.byte	0x03, 0x1b
        /*003e*/ 	.short	0x00ff


	//----- nvinfo : EIATTR_MERCURY_ISA_VERSION
	.align		4
        /*0040*/ 	.byte	0x03, 0x5f
        /*0042*/ 	.short	0x0101


	//----- nvinfo : EIATTR_VRC_CTA_INIT_COUNT
	.align		4
        /*0044*/ 	.byte	0x02, 0x4a
	.zero		1
	.zero		1


	//----- nvinfo : EIATTR_EXIT_INSTR_OFFSETS
	.align		4
        /*0048*/ 	.byte	0x04, 0x1c
        /*004a*/ 	.short	(.L_161 - .L_160)


	//   ....[0]....
.L_160:
        /*004c*/ 	.word	0x00000040


	//   ....[1]....
        /*0050*/ 	.word	0x000016e0


	//   ....[2]....
        /*0054*/ 	.word	0x00002610


	//   ....[3]....
        /*0058*/ 	.word	0x00002e00


	//   ....[4]....
        /*005c*/ 	.word	0x00003270


	//   ....[5]....
        /*0060*/ 	.word	0x000033f0


	//----- nvinfo : EIATTR_CRS_STACK_SIZE
	.align		4
.L_161:
        /*0064*/ 	.byte	0x04, 0x1e
        /*0066*/ 	.short	(.L_163 - .L_162)
.L_162:
        /*0068*/ 	.word	0x00000000


	//----- nvinfo : EIATTR_CBANK_PARAM_SIZE
	.align		4
.L_163:
        /*006c*/ 	.byte	0x03, 0x19
        /*006e*/ 	.short	0x0010


	//----- nvinfo : EIATTR_PARAM_CBANK
	.align		4
        /*0070*/ 	.byte	0x04, 0x0a
        /*0072*/ 	.short	(.L_165 - .L_164)
	.align		4
.L_164:
        /*0074*/ 	.word	index@(.nv.constant0._Z14softmax_kernelPfii)
        /*0078*/ 	.short	0x0380
        /*007a*/ 	.short	0x0010


	//----- nvinfo : EIATTR_SW_WAR
	.align		4
.L_165:
        /*007c*/ 	.byte	0x04, 0x36
        /*007e*/ 	.short	(.L_167 - .L_166)
.L_166:
        /*0080*/ 	.word	0x00000008
.L_167:


//--------------------- .nv.info._Z15bias_add_kernelPfS_ii --------------------------
	.section	.nv.info._Z15bias_add_kernelPfS_ii,"",@"SHT_CUDA_INFO"
	.sectionflags	@""
	.align	4


	//----- nvinfo : EIATTR_CUDA_API_VERSION
	.align		4
        /*0000*/ 	.byte	0x04, 0x37
        /*0002*/ 	.short	(.L_169 - .L_168)
.L_168:
        /*0004*/ 	.word	0x00000082


	//----- nvinfo : EIATTR_KPARAM_INFO
	.align		4
.L_169:
        /*0008*/ 	.byte	0x04, 0x17
        /*000a*/ 	.short	(.L_171 - .L_170)
.L_170:
        /*000c*/ 	.word	0x00000000
        /*0010*/ 	.short	0x0003
        /*0012*/ 	.short	0x0014
        /*0014*/ 	.byte	0x00, 0xf0, 0x11, 0x00


	//----- nvinfo : EIATTR_KPARAM_INFO
	.align		4
.L_171:
        /*0018*/ 	.byte	0x04, 0x17
        /*001a*/ 	.short	(.L_173 - .L_172)
.L_172:
        /*001c*/ 	.word	0x00000000
        /*0020*/ 	.short	0x0002
        /*0022*/ 	.short	0x0010
        /*0024*/ 	.byte	0x00, 0xf0, 0x11, 0x00


	//----- nvinfo : EIATTR_KPARAM_INFO
	.align		4
.L_173:
        /*0028*/ 	.byte	0x04, 0x17
        /*002a*/ 	.short	(.L_175 - .L_174)
.L_174:
        /*002c*/ 	.word	0x00000000
        /*0030*/ 	.short	0x0001
        /*0032*/ 	.short	0x0008
        /*0034*/ 	.byte	0x00, 0xf5, 0x21, 0x00


	//----- nvinfo : EIATTR_KPARAM_INFO
	.align		4
.L_175:
        /*0038*/ 	.byte	0x04, 0x17
        /*003a*/ 	.short	(.L_177 - .L_176)
.L_176:
        /*003c*/ 	.word	0x00000000
        /*0040*/ 	.short	0x0000
        /*0042*/ 	.short	0x0000
        /*0044*/ 	.byte	0x00, 0xf5, 0x21, 0x00


	//----- nvinfo : EIATTR_SPARSE_MMA_MASK
	.align		4
.L_177:
        /*0048*/ 	.byte	0x03, 0x50
        /*004a*/ 	.short	0x0000


	//----- nvinfo : EIATTR_MAXREG_COUNT
	.align		4
        /*004c*/ 	.byte	0x03, 0x1b
        /*004e*/ 	.short	0x00ff


	//----- nvinfo : EIATTR_MERCURY_ISA_VERSION
	.align		4
        /*0050*/ 	.byte	0x03, 0x5f
        /*0052*/ 	.short	0x0101


	//----- nvinfo : EIATTR_VRC_CTA_INIT_COUNT
	.align		4
        /*0054*/ 	.byte	0x02, 0x4a
	.zero		1
	.zero		1


	//----- nvinfo : EIATTR_EXIT_INSTR_OFFSETS
	.align		4
        /*0058*/ 	.byte	0x04, 0x1c
        /*005a*/ 	.short	(.L_179 - .L_178)


	//   ....[0]....
.L_178:
        /*005c*/ 	.word	0x00000210


	//   ....[1]....
        /*0060*/ 	.word	0x00000310


	//----- nvinfo : EIATTR_CBANK_PARAM_SIZE
	.align		4
.L_179:
        /*0064*/ 	.byte	0x03, 0x19
        /*0066*/ 	.short	0x0018


	//----- nvinfo : EIATTR_PARAM_CBANK
	.align		4
        /*0068*/ 	.byte	0x04, 0x0a
        /*006a*/ 	.short	(.L_181 - .L_180)
	.align		4
.L_180:
        /*006c*/ 	.word	index@(.nv.constant0._Z15bias_add_kernelPfS_ii)
        /*0070*/ 	.short	0x0380
        /*0072*/ 	.short	0x0018


	//----- nvinfo : EIATTR_SW_WAR
	.align		4
.L_181:
        /*0074*/ 	.byte	0x04, 0x36
        /*0076*/ 	.short	(.L_183 - .L_182)
.L_182:
        /*0078*/ 	.word	0x00000008
.L_183:


//--------------------- .nv.info._Z12dgelu_kernelPfS_i --------------------------
	.section	.nv.info._Z12dgelu_kernelPfS_i,"",@"SHT_CUDA_INFO"
	.sectionflags	@""
	.align	4


	//----- nvinfo : EIATTR_CUDA_API_VERSION
	.align		4
        /*0000*/ 	.byte	0x04, 0x37
        /*0002*/ 	.short	(.L_185 - .L_184)
.L_184:
        /*0004*/ 	.word	0x00000082


	//----- nvinfo : EIATTR_KPARAM_INFO
	.align		4
.L_185:
        /*0008*/ 	.byte	0x04, 0x17
        /*000a*/ 	.short	(.L_187 - .L_186)
.L_186:
        /*000c*/ 	.word	0x00000000
        /*0010*/ 	.short	0x0002
        /*0012*/ 	.short	0x0010
        /*0014*/ 	.byte	0x00, 0xf0, 0x11, 0x00


	//----- nvinfo : EIATTR_KPARAM_INFO
	.align		4
.L_187:
        /*0018*/ 	.byte	0x04, 0x17
        /*001a*/ 	.short	(.L_189 - .L_188)
.L_188:
        /*001c*/ 	.word	0x00000000
        /*0020*/ 	.short	0x0001
        /*0022*/ 	.short	0x0008
        /*0024*/ 	.byte	0x00, 0xf5, 0x21, 0x00


	//----- nvinfo : EIATTR_KPARAM_INFO
	.align		4
.L_189:
        /*0028*/ 	.byte	0x04, 0x17
        /*002a*/ 	.short	(.L_191 - .L_190)
.L_190:
        /*002c*/ 	.word	0x00000000
        /*0030*/ 	.short	0x0000
        /*0032*/ 	.short	0x0000
        /*0034*/ 	.byte	0x00, 0xf5, 0x21, 0x00


	//----- nvinfo : EIATTR_SPARSE_MMA_MASK
	.align		4
.L_191:
        /*0038*/ 	.byte	0x03, 0x50
        /*003a*/ 	.short	0x0000


	//----- nvinfo : EIATTR_MAXREG_COUNT
	.align		4
        /*003c*/ 	.byte	0x03, 0x1b
        /*003e*/ 	.short	0x00ff


	//----- nvinfo : EIATTR_MERCURY_ISA_VERSION
	.align		4
        /*0040*/ 	.byte	0x03, 0x5f
        /*0042*/ 	.short	0x0101


	//----- nvinfo : EIATTR_VRC_CTA_INIT_COUNT
	.align		4
        /*0044*/ 	.byte	0x02, 0x4a
	.zero		1
	.zero		1


	//----- nvinfo : EIATTR_EXIT_INSTR_OFFSETS
	.align		4
        /*0048*/ 	.byte	0x04, 0x1c
        /*004a*/ 	.short	(.L_193 - .L_192)


	//   ....[0]....
.L_192:
        /*004c*/ 	.word	0x00000070


	//   ....[1]....
        /*0050*/ 	.word	0x00000340


	//----- nvinfo : EIATTR_CBANK_PARAM_SIZE
	.align		4
.L_193:
        /*0054*/ 	.byte	0x03, 0x19
        /*0056*/ 	.short	0x0014


	//----- nvinfo : EIATTR_PARAM_CBANK
	.align		4
        /*0058*/ 	.byte	0x04, 0x0a
        /*005a*/ 	.short	(.L_195 - .L_194)
	.align		4
.L_194:
        /*005c*/ 	.word	index@(.nv.constant0._Z12dgelu_kernelPfS_i)
        /*0060*/ 	.short	0x0380
        /*0062*/ 	.short	0x0014


	//----- nvinfo : EIATTR_SW_WAR
	.align		4
.L_195:
        /*0064*/ 	.byte	0x04, 0x36
        /*0066*/ 	.short	(.L_197 - .L_196)
.L_196:
        /*0068*/ 	.word	0x00000008
.L_197:


//--------------------- .nv.info._Z11gelu_kernelPfi --------------------------
	.section	.nv.info._Z11gelu_kernelPfi,"",@"SHT_CUDA_INFO"
	.sectionflags	@""
	.align	4


	//----- nvinfo : EIATTR_CUDA_API_VERSION
	.align		4
        /*0000*/ 	.byte	0x04, 0x37
        /*0002*/ 	.short	(.L_199 - .L_198)
.L_198:
        /*0004*/ 	.word	0x00000082


	//----- nvinfo : EIATTR_KPARAM_INFO
	.align		4
.L_199:
        /*0008*/ 	.byte	0x04, 0x17
        /*000a*/ 	.short	(.L_201 - .L_200)
.L_200:
        /*000c*/ 	.word	0x00000000
        /*0010*/ 	.short	0x0001
        /*0012*/ 	.short	0x0008
        /*0014*/ 	.byte	0x00, 0xf0, 0x11, 0x00


	//----- nvinfo : EIATTR_KPARAM_INFO
	.align		4
.L_201:
        /*0018*/ 	.byte	0x04, 0x17
        /*001a*/ 	.short	(.L_203 - .L_202)
.L_202:
        /*001c*/ 	.word	0x00000000
        /*0020*/ 	.short	0x0000
        /*0022*/ 	.short	0x0000
        /*0024*/ 	.byte	0x00, 0xf5, 0x21, 0x00


	//----- nvinfo : EIATTR_SPARSE_MMA_MASK
	.align		4
.L_203:
        /*0028*/ 	.byte	0x03, 0x50
        /*002a*/ 	.short	0x0000


	//----- nvinfo : EIATTR_MAXREG_COUNT
	.align		4
        /*002c*/ 	.byte	0x03, 0x1b
        /*002e*/ 	.short	0x00ff


	//----- nvinfo : EIATTR_MERCURY_ISA_VERSION
	.align		4
        /*0030*/ 	.byte	0x03, 0x5f
        /*0032*/ 	.short	0x0101


	//----- nvinfo : EIATTR_VRC_CTA_INIT_COUNT
	.align		4
        /*0034*/ 	.byte	0x02, 0x4a
	.zero		1
	.zero		1


	//----- nvinfo : EIATTR_EXIT_INSTR_OFFSETS
	.align		4
        /*0038*/ 	.byte	0x04, 0x1c
        /*003a*/ 	.short	(.L_205 - .L_204)


	//   ....[0]....
.L_204:
        /*003c*/ 	.word	0x00000070


	//   ....[1]....
        /*0040*/ 	.word	0x00000250


	//----- nvinfo : EIATTR_CBANK_PARAM_SIZE
	.align		4
.L_205:
        /*0044*/ 	.byte	0x03, 0x19
        /*0046*/ 	.short	0x000c


	//----- nvinfo : EIATTR_PARAM_CBANK
	.align		4
        /*0048*/ 	.byte	0x04, 0x0a
        /*004a*/ 	.short	(.L_207 - .L_206)
	.align		4
.L_206:
        /*004c*/ 	.word	index@(.nv.constant0._Z11gelu_kernelPfi)
        /*0050*/ 	.short	0x0380
        /*0052*/ 	.short	0x000c


	//----- nvinfo : EIATTR_SW_WAR
	.align		4
.L_207:
        /*0054*/ 	.byte	0x04, 0x36
        /*0056*/ 	.short	(.L_209 - .L_208)
.L_208:
        /*0058*/ 	.word	0x00000008
.L_209:


//--------------------- .nv.info._Z18matmul_at_b_kernelPfS_S_iii --------------------------
	.section	.nv.info._Z18matmul_at_b_kernelPfS_S_iii,"",@"SHT_CUDA_INFO"
	.sectionflags	@""
	.align	4


	//----- nvinfo : EIATTR_CUDA_API_VERSION
	.align		4
        /*0000*/ 	.byte	0x04, 0x37
        /*0002*/ 	.short	(.L_211 - .L_210)
.L_210:
        /*0004*/ 	.word	0x00000082


	//----- nvinfo : EIATTR_KPARAM_INFO
	.align		4
.L_211:
        /*0008*/ 	.byte	0x04, 0x17
        /*000a*/ 	.short	(.L_213 - .L_212)
.L_212:
        /*000c*/ 	.word	0x00000000
        /*0010*/ 	.short	0x0005
        /*0012*/ 	.short	0x0020
        /*0014*/ 	.byte	0x00, 0xf0, 0x11, 0x00


	//----- nvinfo : EIATTR_KPARAM_INFO
	.align		4
.L_213:
        /*0018*/ 	.byte	0x04, 0x17
        /*001a*/ 	.short	(.L_215 - .L_214)
.L_214:
        /*001c*/ 	.word	0x00000000
        /*0020*/ 	.short	0x0004
        /*0022*/ 	.short	0x001c
        /*0024*/ 	.byte	0x00, 0xf0, 0x11, 0x00


	//----- nvinfo : EIATTR_KPARAM_INFO
	.align		4
.L_215:
        /*0028*/ 	.byte	0x04, 0x17
        /*002a*/ 	.short	(.L_217 - .L_216)
.L_216:
        /*002c*/ 	.word	0x00000000
        /*0030*/ 	.short	0x0003
        /*0032*/ 	.short	0x0018
        /*0034*/ 	.byte	0x00, 0xf0, 0x11, 0x00


	//----- nvinfo : EIATTR_KPARAM_INFO
	.align		4
.L_217:
        /*0038*/ 	.byte	0x04, 0x17
        /*003a*/ 	.short	(.L_219 - .L_218)
.L_218:
        /*003c*/ 	.word	0x00000000
        /*0040*/ 	.short	0x0002
        /*0042*/ 	.short	0x0010
        /*0044*/ 	.byte	0x00, 0xf5, 0x21, 0x00


	//----- nvinfo : EIATTR_KPARAM_INFO
	.align		4
.L_219:
        /*0048*/ 	.byte	0x04, 0x17
        /*004a*/ 	.short	(.L_221 - .L_220)
.L_220:
        /*004c*/ 	.word	0x00000000
        /*0050*/ 	.short	0x0001
        /*0052*/ 	.short	0x0008
        /*0054*/ 	.byte	0x00, 0xf5, 0x21, 0x00


	//----- nvinfo : EIATTR_KPARAM_INFO
	.align		4
.L_221:
        /*0058*/ 	.byte	0x04, 0x17
        /*005a*/ 	.short	(.L_223 - .L_222)
.L_222:
        /*005c*/ 	.word	0x00000000
        /*0060*/ 	.short	0x0000
        /*0062*/ 	.short	0x0000
        /*0064*/ 	.byte	0x00, 0xf5, 0x21, 0x00


	//----- nvinfo : EIATTR_SPARSE_MMA_MASK
	.align		4
.L_223:
        /*0068*/ 	.byte	0x03, 0x50
        /*006a*/ 	.short	0x0000


	//----- nvinfo : EIATTR_MAXREG_COUNT
	.align		4
        /*006c*/ 	.byte	0x03, 0x1b
        /*006e*/ 	.short	0x00ff


	//----- nvinfo : EIATTR_MERCURY_ISA_VERSION
	.align		4
        /*0070*/ 	.byte	0x03, 0x5f
        /*0072*/ 	.short	0x0101


	//----- nvinfo : EIATTR_VRC_CTA_INIT_COUNT
	.align		4
        /*0074*/ 	.byte	0x02, 0x4a
	.zero		1
	.zero		1


	//----- nvinfo : EIATTR_EXIT_INSTR_OFFSETS
	.align		4
        /*0078*/ 	.byte	0x04, 0x1c
        /*007a*/ 	.short	(.L_225 - .L_224)


	//   ....[0]....
.L_224:
        /*007c*/ 	.word	0x000000d0


	//   ....[1]....
        /*0080*/ 	.word	0x000008b0


	//----- nvinfo : EIATTR_CBANK_PARAM_SIZE
	.align		4
.L_225:
        /*0084*/ 	.byte	0x03, 0x19
        /*0086*/ 	.short	0x0024


	//----- nvinfo : EIATTR_PARAM_CBANK
	.align		4
        /*0088*/ 	.byte	0x04, 0x0a
        /*008a*/ 	.short	(.L_227 - .L_226)
	.align		4
.L_226:
        /*008c*/ 	.word	index@(.nv.constant0._Z18matmul_at_b_kernelPfS_S_iii)
        /*0090*/ 	.short	0x0380
        /*0092*/ 	.short	0x0024


	//----- nvinfo : EIATTR_SW_WAR
	.align		4
.L_227:
        /*0094*/ 	.byte	0x04, 0x36
        /*0096*/ 	.short	(.L_229 - .L_228)
.L_228:
        /*0098*/ 	.word	0x00000008
.L_229:


//--------------------- .nv.info._Z18matmul_a_bt_kernelPfS_S_iii --------------------------
	.section	.nv.info._Z18matmul_a_bt_kernelPfS_S_iii,"",@"SHT_CUDA_INFO"
	.sectionflags	@""
	.align	4


	//----- nvinfo : EIATTR_CUDA_API_VERSION
	.align		4
        /*0000*/ 	.byte	0x04, 0x37
        /*0002*/ 	.short	(.L_231 - .L_230)
.L_230:
        /*0004*/ 	.word	0x00000082


	//----- nvinfo : EIATTR_KPARAM_INFO
	.align		4
.L_231:
        /*0008*/ 	.byte	0x04, 0x17
        /*000a*/ 	.short	(.L_233 - .L_232)
.L_232:
        /*000c*/ 	.word	0x00000000
        /*0010*/ 	.short	0x0005
        /*0012*/ 	.short	0x0020
        /*0014*/ 	.byte	0x00, 0xf0, 0x11, 0x00


	//----- nvinfo : EIATTR_KPARAM_INFO
	.align		4
.L_233:
        /*0018*/ 	.byte	0x04, 0x17
        /*001a*/ 	.short	(.L_235 - .L_234)
.L_234:
        /*001c*/ 	.word	0x00000000
        /*0020*/ 	.short	0x0004
        /*0022*/ 	.short	0x001c
        /*0024*/ 	.byte	0x00, 0xf0, 0x11, 0x00


	//----- nvinfo : EIATTR_KPARAM_INFO
	.align		4
.L_235:
        /*0028*/ 	.byte	0x04, 0x17
        /*002a*/ 	.short	(.L_237 - .L_236)
.L_236:
        /*002c*/ 	.word	0x00000000
        /*0030*/ 	.short	0x0003
        /*0032*/ 	.short	0x0018
        /*0034*/ 	.byte	0x00, 0xf0, 0x11, 0x00


	//----- nvinfo : EIATTR_KPARAM_INFO
	.align		4
.L_237:
        /*0038*/ 	.byte	0x04, 0x17
        /*003a*/ 	.short	(.L_239 - .L_238)
.L_238:
        /*003c*/ 	.word	0x00000000
        /*0040*/ 	.short	0x0002
        /*0042*/ 	.short	0x0010
        /*0044*/ 	.byte	0x00, 0xf5, 0x21, 0x00


	//----- nvinfo : EIATTR_KPARAM_INFO
	.align		4
.L_239:
        /*0048*/ 	.byte	0x04, 0x17
        /*004a*/ 	.short	(.L_241 - .L_240)
.L_240:
        /*004c*/ 	.word	0x00000000
        /*0050*/ 	.short	0x0001
        /*0052*/ 	.short	0x0008
        /*0054*/ 	.byte	0x00, 0xf5, 0x21, 0x00


	//----- nvinfo : EIATTR_KPARAM_INFO
	.align		4
.L_241:
        /*0058*/ 	.byte	0x04, 0x17
        /*005a*/ 	.short	(.L_243 - .L_242)
.L_242:
        /*005c*/ 	.word	0x00000000
        /*0060*/ 	.short	0x0000
        /*0062*/ 	.short	0x0000
        /*0064*/ 	.byte	0x00, 0xf5, 0x21, 0x00


	//----- nvinfo : EIATTR_SPARSE_MMA_MASK
	.align		4
.L_243:
        /*0068*/ 	.byte	0x03, 0x50
        /*006a*/ 	.short	0x0000


	//----- nvinfo : EIATTR_MAXREG_COUNT
	.align		4
        /*006c*/ 	.byte	0x03, 0x1b
        /*006e*/ 	.short	0x00ff


	//----- nvinfo : EIATTR_MERCURY_ISA_VERSION
	.align		4
        /*0070*/ 	.byte	0x03, 0x5f
        /*0072*/ 	.short	0x0101


	//----- nvinfo : EIATTR_VRC_CTA_INIT_COUNT
	.align		4
        /*0074*/ 	.byte	0x02, 0x4a
	.zero		1
	.zero		1


	//----- nvinfo : EIATTR_EXIT_INSTR_OFFSETS
	.align		4
        /*0078*/ 	.byte	0x04, 0x1c
        /*007a*/ 	.short	(.L_245 - .L_244)


	//   ....[0]....
.L_244:
        /*007c*/ 	.word	0x000000d0


	//   ....[1]....
        /*0080*/ 	.word	0x00000be0


	//----- nvinfo : EIATTR_CBANK_PARAM_SIZE
	.align		4
.L_245:
        /*0084*/ 	.byte	0x03, 0x19
        /*0086*/ 	.short	0x0024


	//----- nvinfo : EIATTR_PARAM_CBANK
	.align		4
        /*0088*/ 	.byte	0x04, 0x0a
        /*008a*/ 	.short	(.L_247 - .L_246)
	.align		4
.L_246:
        /*008c*/ 	.word	index@(.nv.constant0._Z18matmul_a_bt_kernelPfS_S_iii)
        /*0090*/ 	.short	0x0380
        /*0092*/ 	.short	0x0024


	//----- nvinfo : EIATTR_SW_WAR
	.align		4
.L_247:
        /*0094*/ 	.byte	0x04, 0x36
        /*0096*/ 	.short	(.L_249 - .L_248)
.L_248:
        /*0098*/ 	.word	0x00000008
.L_249:


//--------------------- .nv.info._Z17matmul_a_b_kernelPfS_S_iii --------------------------
	.section	.nv.info._Z17matmul_a_b_kernelPfS_S_iii,"",@"SHT_CUDA_INFO"
	.sectionflags	@""
	.align	4


	//----- nvinfo : EIATTR_CUDA_API_VERSION
	.align		4
        /*0000*/ 	.byte	0x04, 0x37
        /*0002*/ 	.short	(.L_251 - .L_250)
.L_250:
        /*0004*/ 	.word	0x00000082


	//----- nvinfo : EIATTR_KPARAM_INFO
	.align		4
.L_251:
        /*0008*/ 	.byte	0x04, 0x17
        /*000a*/ 	.short	(.L_253 - .L_252)
.L_252:
        /*000c*/ 	.word	0x00000000
        /*0010*/ 	.short	0x0005
        /*0012*/ 	.short	0x0020
        /*0014*/ 	.byte	0x00, 0xf0, 0x11, 0x00


	//----- nvinfo : EIATTR_KPARAM_INFO
	.align		4
.L_253:
        /*0018*/ 	.byte	0x04, 0x17
        /*001a*/ 	.short	(.L_255 - .L_254)
.L_254:
        /*001c*/ 	.word	0x00000000
        /*0020*/ 	.short	0x0004
        /*0022*/ 	.short	0x001c
        /*0024*/ 	.byte	0x00, 0xf0, 0x11, 0x00


	//----- nvinfo : EIATTR_KPARAM_INFO
	.align		4
.L_255:
        /*0028*/ 	.byte	0x04, 0x17
        /*002a*/ 	.short	(.L_257 - .L_256)
.L_256:
        /*002c*/ 	.word	0x00000000
        /*0030*/ 	.short	0x0003
        /*0032*/ 	.short	0x0018
        /*0034*/ 	.byte	0x00, 0xf0, 0x11, 0x00


	//----- nvinfo : EIATTR_KPARAM_INFO
	.align		4
.L_257:
        /*0038*/ 	.byte	0x04, 0x17
        /*003a*/ 	.short	(.L_259 - .L_258)
.L_258:
        /*003c*/ 	.word	0x00000000
        /*0040*/ 	.short	0x0002
        /*0042*/ 	.short	0x0010
        /*0044*/ 	.byte	0x00, 0xf5, 0x21, 0x00


	//----- nvinfo : EIATTR_KPARAM_INFO
	.align		4
.L_259:
        /*0048*/ 	.byte	0x04, 0x17
        /*004a*/ 	.short	(.L_261 - .L_260)
.L_260:
        /*004c*/ 	.word	0x00000000
        /*0050*/ 	.short	0x0001
        /*0052*/ 	.short	0x0008
        /*0054*/ 	.byte	0x00, 0xf5, 0x21, 0x00


	//----- nvinfo : EIATTR_KPARAM_INFO
	.align		4
.L_261:
        /*0058*/ 	.byte	0x04, 0x17
        /*005a*/ 	.short	(.L_263 - .L_262)
.L_262:
        /*005c*/ 	.word	0x00000000
        /*0060*/ 	.short	0x0000
        /*0062*/ 	.short	0x0000
        /*0064*/ 	.byte	0x00, 0xf5, 0x21, 0x00


	//----- nvinfo : EIATTR_SPARSE_MMA_MASK
	.align		4
.L_263:
        /*0068*/ 	.byte	0x03, 0x50
        /*006a*/ 	.short	0x0000


	//----- nvinfo : EIATTR_MAXREG_COUNT
	.align		4
        /*006c*/ 	.byte	0x03, 0x1b
        /*006e*/ 	.short	0x00ff


	//----- nvinfo : EIATTR_MERCURY_ISA_VERSION
	.align		4
        /*0070*/ 	.byte	0x03, 0x5f
        /*0072*/ 	.short	0x0101


	//----- nvinfo : EIATTR_VRC_CTA_INIT_COUNT
	.align		4
        /*0074*/ 	.byte	0x02, 0x4a
	.zero		1
	.zero		1


	//----- nvinfo : EIATTR_EXIT_INSTR_OFFSETS
	.align		4
        /*0078*/ 	.byte	0x04, 0x1c
        /*007a*/ 	.short	(.L_265 - .L_264)


	//   ....[0]....
.L_264:
        /*007c*/ 	.word	0x000000d0


	//   ....[1]....
        /*0080*/ 	.word	0x000008f0


	//----- nvinfo : EIATTR_CBANK_PARAM_SIZE
	.align		4
.L_265:
        /*0084*/ 	.byte	0x03, 0x19
        /*0086*/ 	.short	0x0024


	//----- nvinfo : EIATTR_PARAM_CBANK
	.align		4
        /*0088*/ 	.byte	0x04, 0x0a
        /*008a*/ 	.short	(.L_267 - .L_266)
	.align		4
.L_266:
        /*008c*/ 	.word	index@(.nv.constant0._Z17matmul_a_b_kernelPfS_S_iii)
        /*0090*/ 	.short	0x0380
        /*0092*/ 	.short	0x0024


	//----- nvinfo : EIATTR_SW_WAR
	.align		4
.L_267:
        /*0094*/ 	.byte	0x04, 0x36
        /*0096*/ 	.short	(.L_269 - .L_268)
.L_268:
        /*0098*/ 	.word	0x00000008
.L_269:


//--------------------- .nv.callgraph             --------------------------
	.section	.nv.callgraph,"",@"SHT_CUDA_CALLGRAPH"
	.align	4
	.sectionentsize	8
	.align		4
        /*0000*/ 	.word	0x00000000
	.align		4
        /*0004*/ 	.word	0xffffffff
	.align		4
        /*0008*/ 	.word	0x00000000
	.align		4
        /*000c*/ 	.word	0xfffffffe
	.align		4
        /*0010*/ 	.word	0x00000000
	.align		4
        /*0014*/ 	.word	0xfffffffd
	.align		4
        /*0018*/ 	.word	0x00000000
	.align		4
        /*001c*/ 	.word	0xfffffffc


//--------------------- .text._Z21update_weights_kernelPfS_i --------------------------
	.section	.text._Z21update_weights_kernelPfS_i,"ax",@progbits
	.align	128
        .global         _Z21update_weights_kernelPfS_i
        .type           _Z21update_weights_kernelPfS_i,@function
        .size           _Z21update_weights_kernelPfS_i,(.L_x_90 - _Z21update_weights_kernelPfS_i)
        .other          _Z21update_weights_kernelPfS_i,@"STO_CUDA_ENTRY STV_DEFAULT"
_Z21update_weights_kernelPfS_i:
.text._Z21update_weights_kernelPfS_i:
[----:B------:R-:W-:Y:S01]  /*0000*/  LDC R1, c[0x0][0x37c] ;  /* 0x0000df00ff017b82 */ /* 0x000fe20000000800 */
[----:B------:R-:W0:Y:S07]  /*0010*/  S2R R0, SR_TID.X ;  /* 0x0000000000007919 */ /* 0x000e2e0000002100 */
[----:B------:R-:W0:Y:S01]  /*0020*/  S2UR UR4, SR_CTAID.X ;  /* 0x00000000000479c3 */ /* 0x000e220000002500 */
[----:B------:R-:W1:Y:S07]  /*0030*/  LDCU UR5, c[0x0][0x390] ;  /* 0x00007200ff0577ac */ /* 0x000e6e0008000800 */
[----:B------:R-:W0:Y:S02]  /*0040*/  LDC R5, c[0x0][0x360] ;  /* 0x0000d800ff057b82 */ /* 0x000e240000000800 */
[----:B0-----:R-:W-:-:S05]  /*0050*/  IMAD R5, R5, UR4, R0 ;  /* 0x0000000405057c24 */ /* 0x001fca000f8e0200 */
[----:B-1----:R-:W-:-:S13]  /*0060*/  ISETP.GE.AND P0, PT, R5, UR5, PT ;  /* 0x0000000505007c0c */ /* 0x002fda000bf06270 */
[----:B------:R-:W-:Y:S05]  /*0070*/  @P0 EXIT ;  /* 0x000000000000094d */ /* 0x000fea0003800000 */
[----:B------:R-:W0:Y:S01]  /*0080*/  LDC.64 R2, c[0x0][0x388] ;  /* 0x0000e200ff027b82 */ /* 0x000e220000000a00 */
[----:B------:R-:W1:Y:S07]  /*0090*/  LDCU.64 UR4, c[0x0][0x358] ;  /* 0x00006b00ff0477ac */ /* 0x000e6e0008000a00 */
[----:B------:R-:W2:Y:S01]  /*00a0*/  LDC.64 R6, c[0x0][0x380] ;  /* 0x0000e000ff067b82 */ /* 0x000ea20000000a00 */
[----:B0-----:R-:W-:-:S06]  /*00b0*/  IMAD.WIDE R2, R5, 0x4, R2 ;  /* 0x0000000405027825 */ /* 0x001fcc00078e0202 */
[----:B-1----:R-:W3:Y:S01]  /*00c0*/  LDG.E R2, desc[UR4][R2.64] ;  /* 0x0000000402027981 */ /* 0x002ee2000c1e1900 */
[----:B--2---:R-:W-:-:S05]  /*00d0*/  IMAD.WIDE R6, R5, 0x4, R6 ;  /* 0x0000000405067825 */ /* 0x004fca00078e0206 */
[----:B------:R-:W2:Y:S01]  /*00e0*/  LDG.E R8, desc[UR4][R6.64] ;  /* 0x0000000406087981 */ /* 0x000ea2000c1e1900 */
[----:B------:R-:W-:Y:S01]  /*00f0*/  UMOV UR6, 0x9999999a ;  /* 0x9999999a00067882 */ /* 0x000fe20000000000 */
[----:B------:R-:W-:Y:S01]  /*0100*/  UMOV UR7, 0x3fa99999 ;  /* 0x3fa9999900077882 */ /* 0x000fe20000000000 */
[----:B---3--:R-:W-:Y:S08]  /*0110*/  F2F.F64.F32 R4, R2 ;  /* 0x0000000200047310 */ /* 0x008ff00000201800 */
[----:B--2---:R-:W0:Y:S02]  /*0120*/  F2F.F64.F32 R8, R8 ;  /* 0x0000000800087310 */ /* 0x004e240000201800 */
[----:B0-----:R-:W-:-:S10]  /*0130*/  DFMA R4, R4, -UR6, R8 ;  /* 0x8000000604047c2b */ /* 0x001fd40008000008 */
[----:B------:R-:W0:Y:S02]  /*0140*/  F2F.F32.F64 R5, R4 ;  /* 0x0000000400057310 */ /* 0x000e240000301000 */
[----:B0-----:R-:W-:Y:S01]  /*0150*/  STG.E desc[UR4][R6.64], R5 ;  /* 0x0000000506007986 */ /* 0x001fe2000c101904 */
[----:B------:R-:W-:Y:S05]  /*0160*/  EXIT ;  /* 0x000000000000794d */ /* 0x000fea0003800000 */
.L_x_0:
[----:B------:R-:W-:-:S00]  /*0170*/  BRA `(.L_x_0) ;  /* 0xfffffffc00fc7947 */ /* 0x000fc0000383ffff */
[----:B------:R-:W-:-:S00]  /*0180*/  NOP ;  /* 0x0000000000007918 */ /* 0x000fc00000000000 */
[----:B------:R-:W-:-:S00]  /*0190*/  NOP ;  /* 0x0000000000007918 */ /* 0x000fc00000000000 */
[----:B------:R-:W-:-:S00]  /*01a0*/  NOP ;  /* 0x0000000000007918 */ /* 0x000fc00000000000 */
[----:B------:R-:W-:-:S00]  /*01b0*/  NOP ;  /* 0x0000000000007918 */ /* 0x000fc00000000000 */
[----:B------:R-:W-:-:S00]  /*01c0*/  NOP ;  /* 0x0000000000007918 */ /* 0x000fc00000000000 */
[----:B------:R-:W-:-:S00]  /*01d0*/  NOP ;  /* 0x0000000000007918 */ /* 0x000fc00000000000 */
[----:B------:R-:W-:-:S00]  /*01e0*/  NOP ;  /* 0x0000000000007918 */ /* 0x000fc00000000000 */
[----:B------:R-:W-:-:S00]  /*01f0*/  NOP ;  /* 0x0000000000007918 */ /* 0x000fc00000000000 */
.L_x_90:


//--------------------- .text._Z25multiply_gradients_kernelPfS_i --------------------------
	.section	.text._Z25multiply_gradients_kernelPfS_i,"ax",@progbits
	.align	128
        .global         _Z25multiply_gradients_kernelPfS_i
        .type           _Z25multiply_gradients_kernelPfS_i,@function
        .size           _Z25multiply_gradients_kernelPfS_i,(.L_x_91 - _Z25multiply_gradients_kernelPfS_i)
        .other          _Z25multiply_gradients_kernelPfS_i,@"STO_CUDA_ENTRY STV_DEFAULT"
_Z25multiply_gradients_kernelPfS_i:
.text._Z25multiply_gradients_kernelPfS_i:
        /* <DEDUP_REMOVED lines=14> */
[----:B------:R-:W3:Y:S02]  /*00e0*/  LDG.E R7, desc[UR4][R4.64] ;  /* 0x0000000404077981 */ /* 0x000ee4000c1e1900 */
[----:B---3--:R-:W-:-:S05]  /*00f0*/  FMUL R7, R2, R7 ;  /* 0x0000000702077220 */ /* 0x008fca0000400000 */
[----:B------:R-:W-:Y:S01]  /*0100*/  STG.E desc[UR4][R4.64], R7 ;  /* 0x0000000704007986 */ /* 0x000fe2000c101904 */
[----:B------:R-:W-:Y:S05]  /*0110*/  EXIT ;  /* 0x000000000000794d */ /* 0x000fea0003800000 */
.L_x_1:
        /* <DEDUP_REMOVED lines=14> */
.L_x_91:


//--------------------- .text._Z23update_gradients_kernelPfS_S_S_iii --------------------------
	.section	.text._Z23update_gradients_kernelPfS_S_S_iii,"ax",@progbits
	.align	128
        .global         _Z23update_gradients_kernelPfS_S_S_iii
        .type           _Z23update_gradients_kernelPfS_S_S_iii,@function
        .size           _Z23update_gradients_kernelPfS_S_S_iii,(.L_x_92 - _Z23update_gradients_kernelPfS_S_S_iii)
        .other          _Z23update_gradients_kernelPfS_S_S_iii,@"STO_CUDA_ENTRY STV_DEFAULT"
_Z23update_gradients_kernelPfS_S_S_iii:
.text._Z23update_gradients_kernelPfS_S_S_iii:
[----:B------:R-:W-:Y:S01]  /*0000*/  LDC R1, c[0x0][0x37c] ;  /* 0x0000df00ff017b82 */ /* 0x000fe20000000800 */
[----:B------:R-:W0:Y:S07]  /*0010*/  S2R R7, SR_TID.X ;  /* 0x0000000000077919 */ /* 0x000e2e0000002100 */
[----:B------:R-:W0:Y:S01]  /*0020*/  S2UR UR4, SR_CTAID.X ;  /* 0x00000000000479c3 */ /* 0x000e220000002500 */
[----:B------:R-:W1:Y:S07]  /*0030*/  S2R R0, SR_CTAID.Y ;  /* 0x0000000000007919 */ /* 0x000e6e0000002600 */
[----:B------:R-:W0:Y:S08]  /*0040*/  LDC R2, c[0x0][0x360] ;  /* 0x0000d800ff027b82 */ /* 0x000e300000000800 */
[----:B------:R-:W1:Y:S08]  /*0050*/  LDC R3, c[0x0][0x3a8] ;  /* 0x0000ea00ff037b82 */ /* 0x000e700000000800 */
[----:B------:R-:W2:Y:S01]  /*0060*/  LDC R5, c[0x0][0x3a4] ;  /* 0x0000e900ff057b82 */ /* 0x000ea20000000800 */
[----:B0-----:R-:W-:Y:S01]  /*0070*/  IMAD R2, R2, UR4, R7 ;  /* 0x0000000402027c24 */ /* 0x001fe2000f8e0207 */
[----:B-1----:R-:W-:-:S04]  /*0080*/  ISETP.GE.AND P0, PT, R0, R3, PT ;  /* 0x000000030000720c */ /* 0x002fc80003f06270 */
[----:B--2---:R-:W-:-:S13]  /*0090*/  ISETP.GE.OR P0, PT, R2, R5, P0 ;  /* 0x000000050200720c */ /* 0x004fda0000706670 */
[----:B------:R-:W-:Y:S05]  /*00a0*/  @P0 EXIT ;  /* 0x000000000000094d */ /* 0x000fea0003800000 */
[----:B------:R-:W0:Y:S01]  /*00b0*/  LDC R4, c[0x0][0x3a0] ;  /* 0x0000e800ff047b82 */ /* 0x000e220000000800 */
[----:B------:R-:W1:Y:S01]  /*00c0*/  LDCU.64 UR4, c[0x0][0x358] ;  /* 0x00006b00ff0477ac */ /* 0x000e620008000a00 */
[----:B------:R-:W-:Y:S01]  /*00d0*/  HFMA2 R29, -RZ, RZ, 0, 0 ;  /* 0x00000000ff1d7431 */ /* 0x000fe200000001ff */
[----:B0-----:R-:W-:-:S13]  /*00e0*/  ISETP.GE.AND P0, PT, R4, 0x1, PT ;  /* 0x000000010400780c */ /* 0x001fda0003f06270 */
[----:B-1----:R-:W-:Y:S05]  /*00f0*/  @!P0 BRA `(.L_x_2) ;  /* 0x0000000400d08947 */ /* 0x002fea0003800000 */
[C---:B------:R-:W-:Y:S02]  /*0100*/  ISETP.GE.U32.AND P2, PT, R4.reuse, 0x8, PT ;  /* 0x000000080400780c */ /* 0x040fe40003f46070 */
[----:B------:R-:W-:Y:S02]  /*0110*/  LOP3.LUT R7, R4, 0x7, RZ, 0xc0, !PT ;  /* 0x0000000704077812 */ /* 0x000fe400078ec0ff */
[----:B------:R-:W-:Y:S02]  /*0120*/  MOV R29, RZ ;  /* 0x000000ff001d7202 */ /* 0x000fe40000000f00 */
[----:B------:R-:W-:Y:S02]  /*0130*/  ISETP.NE.AND P1, PT, R7, RZ, PT ;  /* 0x000000ff0700720c */ /* 0x000fe40003f25270 */
[----:B------:R-:W-:-:S05]  /*0140*/  MOV R8, RZ ;  /* 0x000000ff00087202 */ /* 0x000fca0000000f00 */
[----:B------:R-:W-:Y:S06]  /*0150*/  @!P2 BRA `(.L_x_3) ;  /* 0x0000000000d0a947 */ /* 0x000fec0003800000 */
[----:B------:R-:W-:Y:S02]  /*0160*/  LOP3.LUT R8, R4, 0x7ffffff8, RZ, 0xc0, !PT ;  /* 0x7ffffff804087812 */ /* 0x000fe400078ec0ff */
[----:B------:R-:W-:Y:S02]  /*0170*/  MOV R29, RZ ;  /* 0x000000ff001d7202 */ /* 0x000fe40000000f00 */
[----:B------:R-:W-:Y:S02]  /*0180*/  MOV R10, R0 ;  /* 0x00000000000a7202 */ /* 0x000fe40000000f00 */
[----:B------:R-:W-:Y:S02]  /*0190*/  MOV R6, R2 ;  /* 0x0000000200067202 */ /* 0x000fe40000000f00 */
[----:B------:R-:W-:-:S07]  /*01a0*/  IADD3 R9, PT, PT, -R8, RZ, RZ ;  /* 0x000000ff08097210 */ /* 0x000fce0007ffe1ff */
.L_x_4:
[----:B------:R-:W0:Y:S08]  /*01b0*/  LDC.64 R14, c[0x0][0x390] ;  /* 0x0000e400ff0e7b82 */ /* 0x000e300000000a00 */
[----:B------:R-:W1:Y:S01]  /*01c0*/  LDC.64 R26, c[0x0][0x398] ;  /* 0x0000e600ff1a7b82 */ /* 0x000e620000000a00 */
[----:B0-----:R-:W-:-:S05]  /*01d0*/  IMAD.WIDE R14, R10, 0x4, R14 ;  /* 0x000000040a0e7825 */ /* 0x001fca00078e020e */
[----:B------:R0:W2:Y:S01]  /*01e0*/  LDG.E R22, desc[UR4][R14.64] ;  /* 0x000000040e167981 */ /* 0x0000a2000c1e1900 */
[----:B-1----:R-:W-:-:S05]  /*01f0*/  IMAD.WIDE R26, R6, 0x4, R26 ;  /* 0x00000004061a7825 */ /* 0x002fca00078e021a */
[----:B------:R-:W2:Y:S01]  /*0200*/  LDG.E R11, desc[UR4][R26.64] ;  /* 0x000000041a0b7981 */ /* 0x000ea2000c1e1900 */
[----:B0-----:R-:W-:-:S04]  /*0210*/  IMAD.WIDE R14, R3, 0x4, R14 ;  /* 0x00000004030e7825 */ /* 0x001fc800078e020e */
[----:B------:R-:W-:Y:S01]  /*0220*/  IMAD.WIDE R20, R5, 0x4, R26 ;  /* 0x0000000405147825 */ /* 0x000fe200078e021a */
[----:B------:R-:W3:Y:S03]  /*0230*/  LDG.E R28, desc[UR4][R14.64] ;  /* 0x000000040e1c7981 */ /* 0x000ee6000c1e1900 */
[----:B------:R-:W-:Y:S01]  /*0240*/  IMAD.WIDE R24, R3, 0x4, R14 ;  /* 0x0000000403187825 */ /* 0x000fe200078e020e */
[----:B------:R-:W3:Y:S03]  /*0250*/  LDG.E R27, desc[UR4][R20.64] ;  /* 0x00000004141b7981 */ /* 0x000ee6000c1e1900 */
[----:B------:R-:W-:-:S04]  /*0260*/  IMAD.WIDE R12, R5, 0x4, R20 ;  /* 0x00000004050c7825 */ /* 0x000fc800078e0214 */
[C---:B------:R-:W-:Y:S01]  /*0270*/  IMAD.WIDE R16, R3.reuse, 0x4, R24 ;  /* 0x0000000403107825 */ /* 0x040fe200078e0218 */
[----:B------:R-:W4:Y:S04]  /*0280*/  LDG.E R26, desc[UR4][R12.64] ;  /* 0x000000040c1a7981 */ /* 0x000f28000c1e1900 */
[----:B------:R0:W5:Y:S01]  /*0290*/  LDG.E R23, desc[UR4][R16.64] ;  /* 0x0000000410177981 */ /* 0x000162000c1e1900 */
[----:B------:R-:W-:-:S03]  /*02a0*/  IMAD.WIDE R18, R3, 0x4, R16 ;  /* 0x0000000403127825 */ /* 0x000fc600078e0210 */
[----:B------:R-:W4:Y:S01]  /*02b0*/  LDG.E R25, desc[UR4][R24.64] ;  /* 0x0000000418197981 */ /* 0x000f22000c1e1900 */
[----:B0-----:R-:W-:-:S03]  /*02c0*/  IMAD.WIDE R16, R5, 0x4, R12 ;  /* 0x0000000405107825 */ /* 0x001fc600078e020c */
[----:B------:R0:W5:Y:S01]  /*02d0*/  LDG.E R21, desc[UR4][R18.64] ;  /* 0x0000000412157981 */ /* 0x000162000c1e1900 */
[----:B------:R-:W-:-:S03]  /*02e0*/  IMAD.WIDE R14, R3, 0x4, R18 ;  /* 0x00000004030e7825 */ /* 0x000fc600078e0212 */
[----:B------:R1:W5:Y:S04]  /*02f0*/  LDG.E R24, desc[UR4][R16.64] ;  /* 0x0000000410187981 */ /* 0x000368000c1e1900 */
[----:B------:R1:W5:Y:S01]  /*0300*/  LDG.E R13, desc[UR4][R14.64] ;  /* 0x000000040e0d7981 */ /* 0x000362000c1e1900 */
[----:B0-----:R-:W-:-:S04]  /*0310*/  IMAD.WIDE R18, R5, 0x4, R16 ;  /* 0x0000000405127825 */ /* 0x001fc800078e0210 */
[----:B-1----:R-:W-:-:S04]  /*0320*/  IMAD.WIDE R16, R5, 0x4, R18 ;  /* 0x0000000405107825 */ /* 0x002fc800078e0212 */
[C---:B------:R-:W-:Y:S01]  /*0330*/  IMAD.WIDE R14, R3.reuse, 0x4, R14 ;  /* 0x00000004030e7825 */ /* 0x040fe200078e020e */
[----:B------:R-:W5:Y:S04]  /*0340*/  LDG.E R20, desc[UR4][R16.64] ;  /* 0x0000000410147981 */ /* 0x000f68000c1e1900 */
[----:B------:R0:W5:Y:S02]  /*0350*/  LDG.E R12, desc[UR4][R14.64] ;  /* 0x000000040e0c7981 */ /* 0x000164000c1e1900 */
[----:B0-----:R-:W-:-:S04]  /*0360*/  IMAD.WIDE R14, R3, 0x4, R14 ;  /* 0x00000004030e7825 */ /* 0x001fc800078e020e */
[----:B--2---:R-:W-:Y:S02]  /*0370*/  FFMA R11, R22, R11, R29 ;  /* 0x0000000b160b7223 */ /* 0x004fe4000000001d */
[----:B------:R0:W2:Y:S04]  /*0380*/  LDG.E R22, desc[UR4][R18.64] ;  /* 0x0000000412167981 */ /* 0x0000a8000c1e1900 */
[----:B------:R-:W2:Y:S01]  /*0390*/  LDG.E R29, desc[UR4][R14.64] ;  /* 0x000000040e1d7981 */ /* 0x000ea2000c1e1900 */
[----:B0-----:R-:W-:-:S05]  /*03a0*/  IMAD.WIDE R18, R5, 0x4, R16 ;  /* 0x0000000405127825 */ /* 0x001fca00078e0210 */
[----:B------:R0:W2:Y:S02]  /*03b0*/  LDG.E R17, desc[UR4][R18.64] ;  /* 0x0000000412117981 */ /* 0x0000a4000c1e1900 */
[----:B0-----:R-:W-:-:S06]  /*03c0*/  IMAD.WIDE R18, R5, 0x4, R18 ;  /* 0x0000000405127825 */ /* 0x001fcc00078e0212 */
[----:B------:R-:W2:Y:S01]  /*03d0*/  LDG.E R18, desc[UR4][R18.64] ;  /* 0x0000000412127981 */ /* 0x000ea2000c1e1900 */
[----:B---3--:R-:W-:Y:S01]  /*03e0*/  FFMA R28, R28, R27, R11 ;  /* 0x0000001b1c1c7223 */ /* 0x008fe2000000000b */
[----:B------:R-:W-:-:S03]  /*03f0*/  IADD3 R9, PT, PT, R9, 0x8, RZ ;  /* 0x0000000809097810 */ /* 0x000fc60007ffe0ff */
[----:B----4-:R-:W-:Y:S01]  /*0400*/  FFMA R26, R25, R26, R28 ;  /* 0x0000001a191a7223 */ /* 0x010fe2000000001c */
[----:B------:R-:W-:-:S03]  /*0410*/  ISETP.NE.AND P2, PT, R9, RZ, PT ;  /* 0x000000ff0900720c */ /* 0x000fc60003f45270 */
[----:B-----5:R-:W-:Y:S01]  /*0420*/  FFMA R24, R23, R24, R26 ;  /* 0x0000001817187223 */ /* 0x020fe2000000001a */
[----:B------:R-:W-:Y:S02]  /*0430*/  LEA R10, R3, R10, 0x3 ;  /* 0x0000000a030a7211 */ /* 0x000fe400078e18ff */
[----:B------:R-:W-:Y:S01]  /*0440*/  LEA R6, R5, R6, 0x3 ;  /* 0x0000000605067211 */ /* 0x000fe200078e18ff */
[----:B--2---:R-:W-:-:S04]  /*0450*/  FFMA R22, R21, R22, R24 ;  /* 0x0000001615167223 */ /* 0x004fc80000000018 */
[----:B------:R-:W-:-:S04]  /*0460*/  FFMA R13, R13, R20, R22 ;  /* 0x000000140d0d7223 */ /* 0x000fc80000000016 */
[----:B------:R-:W-:-:S04]  /*0470*/  FFMA R12, R12, R17, R13 ;  /* 0x000000110c0c7223 */ /* 0x000fc8000000000d */
[----:B------:R-:W-:Y:S01]  /*0480*/  FFMA R29, R29, R18, R12 ;  /* 0x000000121d1d7223 */ /* 0x000fe2000000000c */
[----:B------:R-:W-:Y:S06]  /*0490*/  @P2 BRA `(.L_x_4) ;  /* 0xfffffffc00442947 */ /* 0x000fec000383ffff */
.L_x_3:
[----:B------:R-:W-:Y:S05]  /*04a0*/  @!P1 BRA `(.L_x_2) ;  /* 0x0000000000e49947 */ /* 0x000fea0003800000 */
[----:B------:R-:W-:Y:S02]  /*04b0*/  ISETP.GE.U32.AND P1, PT, R7, 0x4, PT ;  /* 0x000000040700780c */ /* 0x000fe40003f26070 */
[----:B------:R-:W-:-:S04]  /*04c0*/  LOP3.LUT R9, R4, 0x3, RZ, 0xc0, !PT ;  /* 0x0000000304097812 */ /* 0x000fc800078ec0ff */
[----:B------:R-:W-:-:S07]  /*04d0*/  ISETP.NE.AND P2, PT, R9, RZ, PT ;  /* 0x000000ff0900720c */ /* 0x000fce0003f45270 */
[----:B------:R-:W-:Y:S06]  /*04e0*/  @!P1 BRA `(.L_x_5) ;  /* 0x0000000000649947 */ /* 0x000fec0003800000 */
[----:B------:R-:W0:Y:S01]  /*04f0*/  LDC.64 R20, c[0x0][0x390] ;  /* 0x0000e400ff147b82 */ /* 0x000e220000000a00 */
[C---:B------:R-:W-:Y:S02]  /*0500*/  IMAD R7, R8.reuse, R3, R0 ;  /* 0x0000000308077224 */ /* 0x040fe400078e0200 */
[----:B------:R-:W-:-:S05]  /*0510*/  IMAD R11, R8, R5, R2 ;  /* 0x00000005080b7224 */ /* 0x000fca00078e0202 */
[----:B------:R-:W1:Y:S01]  /*0520*/  LDC.64 R22, c[0x0][0x398] ;  /* 0x0000e600ff167b82 */ /* 0x000e620000000a00 */
[----:B0-----:R-:W-:-:S04]  /*0530*/  IMAD.WIDE R20, R7, 0x4, R20 ;  /* 0x0000000407147825 */ /* 0x001fc800078e0214 */
[----:B-1----:R-:W-:-:S04]  /*0540*/  IMAD.WIDE R22, R11, 0x4, R22 ;  /* 0x000000040b167825 */ /* 0x002fc800078e0216 */
[----:B------:R-:W-:Y:S02]  /*0550*/  IMAD.WIDE R10, R3, 0x4, R20 ;  /* 0x00000004030a7825 */ /* 0x000fe400078e0214 */
[----:B------:R-:W2:Y:S02]  /*0560*/  LDG.E R20, desc[UR4][R20.64] ;  /* 0x0000000414147981 */ /* 0x000ea4000c1e1900 */
[----:B------:R-:W-:Y:S02]  /*0570*/  IMAD.WIDE R12, R5, 0x4, R22 ;  /* 0x00000004050c7825 */ /* 0x000fe400078e0216 */
[----:B------:R-:W2:Y:S02]  /*0580*/  LDG.E R22, desc[UR4][R22.64] ;  /* 0x0000000416167981 */ /* 0x000ea4000c1e1900 */
[----:B------:R-:W-:Y:S02]  /*0590*/  IMAD.WIDE R14, R3, 0x4, R10 ;  /* 0x00000004030e7825 */ /* 0x000fe400078e020a */
[----:B------:R-:W3:Y:S02]  /*05a0*/  LDG.E R11, desc[UR4][R10.64] ;  /* 0x000000040a0b7981 */ /* 0x000ee4000c1e1900 */
[----:B------:R-:W-:-:S02]  /*05b0*/  IMAD.WIDE R6, R5, 0x4, R12 ;  /* 0x0000000405067825 */ /* 0x000fc400078e020c */
[----:B------:R-:W3:Y:S02]  /*05c0*/  LDG.E R12, desc[UR4][R12.64] ;  /* 0x000000040c0c7981 */ /* 0x000ee4000c1e1900 */
[----:B------:R-:W-:Y:S02]  /*05d0*/  IMAD.WIDE R16, R3, 0x4, R14 ;  /* 0x0000000403107825 */ /* 0x000fe400078e020e */
[----:B------:R-:W4:Y:S02]  /*05e0*/  LDG.E R25, desc[UR4][R14.64] ;  /* 0x000000040e197981 */ /* 0x000f24000c1e1900 */
[----:B------:R-:W-:Y:S02]  /*05f0*/  IMAD.WIDE R18, R5, 0x4, R6 ;  /* 0x0000000405127825 */ /* 0x000fe400078e0206 */
[----:B------:R-:W4:Y:S04]  /*0600*/  LDG.E R6, desc[UR4][R6.64] ;  /* 0x0000000406067981 */ /* 0x000f28000c1e1900 */
[----:B------:R-:W5:Y:S04]  /*0610*/  LDG.E R17, desc[UR4][R16.64] ;  /* 0x0000000410117981 */ /* 0x000f68000c1e1900 */
[----:B------:R-:W5:Y:S01]  /*0620*/  LDG.E R18, desc[UR4][R18.64] ;  /* 0x0000000412127981 */ /* 0x000f62000c1e1900 */
[----:B------:R-:W-:Y:S01]  /*0630*/  IADD3 R8, PT, PT, R8, 0x4, RZ ;  /* 0x0000000408087810 */ /* 0x000fe20007ffe0ff */
[----:B--2---:R-:W-:-:S04]  /*0640*/  FFMA R20, R20, R22, R29 ;  /* 0x0000001614147223 */ /* 0x004fc8000000001d */
[----:B---3--:R-:W-:-:S04]  /*0650*/  FFMA R20, R11, R12, R20 ;  /* 0x0000000c0b147223 */ /* 0x008fc80000000014 */
[----:B----4-:R-:W-:-:S04]  /*0660*/  FFMA R20, R25, R6, R20 ;  /* 0x0000000619147223 */ /* 0x010fc80000000014 */
[----:B-----5:R-:W-:-:S07]  /*0670*/  FFMA R29, R17, R18, R20 ;  /* 0x00000012111d7223 */ /* 0x020fce0000000014 */
.L_x_5:
[----:B------:R-:W-:Y:S05]  /*0680*/  @!P2 BRA `(.L_x_2) ;  /* 0x00000000006ca947 */ /* 0x000fea0003800000 */
[----:B------:R-:W0:Y:S01]  /*0690*/  LDC.64 R14, c[0x0][0x390] ;  /* 0x0000e400ff0e7b82 */ /* 0x000e220000000a00 */
[----:B------:R-:W-:Y:S02]  /*06a0*/  ISETP.NE.AND P1, PT, R9, 0x1, PT ;  /* 0x000000010900780c */ /* 0x000fe40003f25270 */
[----:B------:R-:W-:-:S04]  /*06b0*/  LOP3.LUT R9, R4, 0x1, RZ, 0xc0, !PT ;  /* 0x0000000104097812 */ /* 0x000fc800078ec0ff */
[----:B------:R-:W-:Y:S01]  /*06c0*/  ISETP.NE.U32.AND P2, PT, R9, 0x1, PT ;  /* 0x000000010900780c */ /* 0x000fe20003f45070 */
[----:B------:R-:W1:Y:S06]  /*06d0*/  LDC.64 R12, c[0x0][0x398] ;  /* 0x0000e600ff0c7b82 */ /* 0x000e6c0000000a00 */
[C---:B------:R-:W-:Y:S02]  /*06e0*/  @P1 IMAD R19, R8.reuse, R3, R0 ;  /* 0x0000000308131224 */ /* 0x040fe400078e0200 */
[----:B------:R-:W2:Y:S01]  /*06f0*/  LDC.64 R10, c[0x0][0x390] ;  /* 0x0000e400ff0a7b82 */ /* 0x000ea20000000a00 */
[C---:B------:R-:W-:Y:S01]  /*0700*/  @P1 IMAD R9, R8.reuse, R5, R2 ;  /* 0x0000000508091224 */ /* 0x040fe200078e0202 */
[----:B------:R-:W-:-:S06]  /*0710*/  @P1 IADD3 R8, PT, PT, R8, 0x2, RZ ;  /* 0x0000000208081810 */ /* 0x000fcc0007ffe0ff */
[----:B------:R-:W3:Y:S01]  /*0720*/  LDC.64 R6, c[0x0][0x398] ;  /* 0x0000e600ff067b82 */ /* 0x000ee20000000a00 */
[----:B0-----:R-:W-:-:S04]  /*0730*/  @P1 IMAD.WIDE R18, R19, 0x4, R14 ;  /* 0x0000000413121825 */ /* 0x001fc800078e020e */
[----:B-1----:R-:W-:Y:S01]  /*0740*/  @P1 IMAD.WIDE R12, R9, 0x4, R12 ;  /* 0x00000004090c1825 */ /* 0x002fe200078e020c */
[----:B------:R-:W4:Y:S03]  /*0750*/  @P1 LDG.E R16, desc[UR4][R18.64] ;  /* 0x0000000412101981 */ /* 0x000f26000c1e1900 */
[C---:B------:R-:W-:Y:S02]  /*0760*/  @!P2 IMAD R17, R8.reuse, R3, R0 ;  /* 0x000000030811a224 */ /* 0x040fe400078e0200 */
[----:B------:R-:W-:Y:S02]  /*0770*/  @!P2 IMAD R21, R8, R5, R2 ;  /* 0x000000050815a224 */ /* 0x000fe400078e0202 */
[----:B------:R-:W-:-:S04]  /*0780*/  @P1 IMAD.WIDE R14, R3, 0x4, R18 ;  /* 0x00000004030e1825 */ /* 0x000fc800078e0212 */
[----:B------:R-:W-:Y:S02]  /*0790*/  @P1 IMAD.WIDE R8, R5, 0x4, R12 ;  /* 0x0000000405081825 */ /* 0x000fe400078e020c */
[----:B------:R-:W4:Y:S02]  /*07a0*/  @P1 LDG.E R12, desc[UR4][R12.64] ;  /* 0x000000040c0c1981 */ /* 0x000f24000c1e1900 */
[----:B--2---:R-:W-:Y:S02]  /*07b0*/  @!P2 IMAD.WIDE R10, R17, 0x4, R10 ;  /* 0x00000004110aa825 */ /* 0x004fe400078e020a */
[----:B------:R-:W2:Y:S02]  /*07c0*/  @P1 LDG.E R15, desc[UR4][R14.64] ;  /* 0x000000040e0f1981 */ /* 0x000ea4000c1e1900 */
[----:B---3--:R-:W-:Y:S02]  /*07d0*/  @!P2 IMAD.WIDE R6, R21, 0x4, R6 ;  /* 0x000000041506a825 */ /* 0x008fe400078e0206 */
[----:B------:R-:W2:Y:S04]  /*07e0*/  @P1 LDG.E R8, desc[UR4][R8.64] ;  /* 0x0000000408081981 */ /* 0x000ea8000c1e1900 */
[----:B------:R-:W3:Y:S04]  /*07f0*/  @!P2 LDG.E R10, desc[UR4][R10.64] ;  /* 0x000000040a0aa981 */ /* 0x000ee8000c1e1900 */
[----:B------:R-:W3:Y:S01]  /*0800*/  @!P2 LDG.E R6, desc[UR4][R6.64] ;  /* 0x000000040606a981 */ /* 0x000ee2000c1e1900 */
[----:B----4-:R-:W-:-:S04]  /*0810*/  @P1 FFMA R16, R16, R12, R29 ;  /* 0x0000000c10101223 */ /* 0x010fc8000000001d */
[----:B--2---:R-:W-:-:S04]  /*0820*/  @P1 FFMA R29, R15, R8, R16 ;  /* 0x000000080f1d1223 */ /* 0x004fc80000000010 */
[----:B---3--:R-:W-:-:S07]  /*0830*/  @!P2 FFMA R29, R10, R6, R29 ;  /* 0x000000060a1da223 */ /* 0x008fce000000001d */
.L_x_2:
[----:B------:R-:W0:Y:S01]  /*0840*/  LDC.64 R6, c[0x0][0x380] ;  /* 0x0000e000ff067b82 */ /* 0x000e220000000a00 */
[----:B------:R-:W-:Y:S01]  /*0850*/  ISETP.NE.AND P1, PT, R2, RZ, PT ;  /* 0x000000ff0200720c */ /* 0x000fe20003f25270 */
[----:B------:R-:W-:-:S04]  /*0860*/  IMAD R5, R0, R5, R2 ;  /* 0x0000000500057224 */ /* 0x000fc800078e0202 */
[----:B0-----:R-:W-:-:S05]  /*0870*/  IMAD.WIDE R6, R5, 0x4, R6 ;  /* 0x0000000405067825 */ /* 0x001fca00078e0206 */
[----:B------:R0:W-:Y:S03]  /*0880*/  REDG.E.ADD.F32.FTZ.RN.STRONG.GPU desc[UR4][R6.64], R29 ;  /* 0x0000001d060079a6 */ /* 0x0001e6000c12f304 */
[----:B------:R-:W-:Y:S05]  /*0890*/  @P1 EXIT ;  /* 0x000000000000194d */ /* 0x000fea0003800000 */
[----:B0-----:R-:W-:Y:S01]  /*08a0*/  HFMA2 R7, -RZ, RZ, 0, 0 ;  /* 0x00000000ff077431 */ /* 0x001fe200000001ff */
[----:B------:R-:W-:Y:S06]  /*08b0*/  @!P0 BRA `(.L_x_6) ;  /* 0x0000000400f48947 */ /* 0x000fec0003800000 */
[C---:B------:R-:W-:Y:S02]  /*08c0*/  ISETP.GE.U32.AND P0, PT, R4.reuse, 0x10, PT ;  /* 0x000000100400780c */ /* 0x040fe40003f06070 */
[----:B------:R-:W-:Y:S02]  /*08d0*/  CS2R R6, SRZ ;  /* 0x0000000000067805 */ /* 0x000fe4000001ff00 */
[----:B------:R-:W-:-:S04]  /*08e0*/  LOP3.LUT R5, R4, 0xf, RZ, 0xc0, !PT ;  /* 0x0000000f04057812 */ /* 0x000fc800078ec0ff */
[----:B------:R-:W-:-:S05]  /*08f0*/  ISETP.NE.AND P1, PT, R5, RZ, PT ;  /* 0x000000ff0500720c */ /* 0x000fca0003f25270 */
[----:B------:R-:W-:Y:S08]  /*0900*/  @!P0 BRA `(.L_x_7) ;  /* 0x0000000000e48947 */ /* 0x000ff00003800000 */
[----:B------:R-:W-:Y:S02]  /*0910*/  LOP3.LUT R6, R4, 0x7ffffff0, RZ, 0xc0, !PT ;  /* 0x7ffffff004067812 */ /* 0x000fe400078ec0ff */
[----:B------:R-:W-:Y:S02]  /*0920*/  MOV R7, RZ ;  /* 0x000000ff00077202 */ /* 0x000fe40000000f00 */
[----:B------:R-:W-:Y:S02]  /*0930*/  MOV R8, R0 ;  /* 0x0000000000087202 */ /* 0x000fe40000000f00 */
[----:B------:R-:W-:-:S07]  /*0940*/  IADD3 R9, PT, PT, -R6, RZ, RZ ;  /* 0x000000ff06097210 */ /* 0x000fce0007ffe1ff */
.L_x_8:
[----:B------:R-:W0:Y:S02]  /*0950*/  LDC.64 R14, c[0x0][0x390] ;  /* 0x0000e400ff0e7b82 */ /* 0x000e240000000a00 */
[----:B0-----:R-:W-:-:S05]  /*0960*/  IMAD.WIDE R14, R8, 0x4, R14 ;  /* 0x00000004080e7825 */ /* 0x001fca00078e020e */
[----:B------:R-:W2:Y:S01]  /*0970*/  LDG.E R2, desc[UR4][R14.64] ;  /* 0x000000040e027981 */ /* 0x000ea2000c1e1900 */
[----:B------:R-:W-:-:S04]  /*0980*/  IMAD.WIDE R28, R3, 0x4, R14 ;  /* 0x00000004031c7825 */ /* 0x000fc800078e020e */
[C---:B------:R-:W-:Y:S02]  /*0990*/  IMAD.WIDE R12, R3.reuse, 0x4, R28 ;  /* 0x00000004030c7825 */ /* 0x040fe400078e021c */
[----:B------:R-:W3:Y:S02]  /*09a0*/  LDG.E R28, desc[UR4][R28.64] ;  /* 0x000000041c1c7981 */ /* 0x000ee4000c1e1900 */
[C---:B------:R-:W-:Y:S02]  /*09b0*/  IMAD.WIDE R20, R3.reuse, 0x4, R12 ;  /* 0x0000000403147825 */ /* 0x040fe400078e020c */
[----:B------:R0:W4:Y:S04]  /*09c0*/  LDG.E R27, desc[UR4][R12.64] ;  /* 0x000000040c1b7981 */ /* 0x000128000c1e1900 */
[----:B------:R-:W5:Y:S01]  /*09d0*/  LDG.E R26, desc[UR4][R20.64] ;  /* 0x00000004141a7981 */ /* 0x000f62000c1e1900 */
[----:B------:R-:W-:-:S05]  /*09e0*/  IMAD.WIDE R24, R3, 0x4, R20 ;  /* 0x0000000403187825 */ /* 0x000fca00078e0214 */
[----:B------:R-:W5:Y:S01]  /*09f0*/  LDG.E R23, desc[UR4][R24.64] ;  /* 0x0000000418177981 */ /* 0x000f62000c1e1900 */
[----:B------:R-:W-:-:S05]  /*0a00*/  IMAD.WIDE R16, R3, 0x4, R24 ;  /* 0x0000000403107825 */ /* 0x000fca00078e0218 */
[----:B------:R1:W5:Y:S01]  /*0a10*/  LDG.E R22, desc[UR4][R16.64] ;  /* 0x0000000410167981 */ /* 0x000362000c1e1900 */
[----:B------:R-:W-:-:S04]  /*0a20*/  IMAD.WIDE R10, R3, 0x4, R16 ;  /* 0x00000004030a7825 */ /* 0x000fc800078e0210 */
[C---:B------:R-:W-:Y:S02]  /*0a30*/  IMAD.WIDE R18, R3.reuse, 0x4, R10 ;  /* 0x0000000403127825 */ /* 0x040fe400078e020a */
[----:B------:R-:W5:Y:S02]  /*0a40*/  LDG.E R11, desc[UR4][R10.64] ;  /* 0x000000040a0b7981 */ /* 0x000f64000c1e1900 */
[----:B0-----:R-:W-:-:S05]  /*0a50*/  IMAD.WIDE R12, R3, 0x4, R18 ;  /* 0x00000004030c7825 */ /* 0x001fca00078e0212 */
[----:B------:R-:W5:Y:S01]  /*0a60*/  LDG.E R29, desc[UR4][R12.64] ;  /* 0x000000040c1d7981 */ /* 0x000f62000c1e1900 */
[----:B------:R-:W-:-:S03]  /*0a70*/  IMAD.WIDE R14, R3, 0x4, R12 ;  /* 0x00000004030e7825 */ /* 0x000fc600078e020c */
[----:B------:R0:W5:Y:S01]  /*0a80*/  LDG.E R10, desc[UR4][R18.64] ;  /* 0x00000004120a7981 */ /* 0x000162000c1e1900 */
[----:B-1----:R-:W-:-:S03]  /*0a90*/  IMAD.WIDE R16, R3, 0x4, R14 ;  /* 0x0000000403107825 */ /* 0x002fc600078e020e */
[----:B------:R-:W5:Y:S01]  /*0aa0*/  LDG.E R14, desc[UR4][R14.64] ;  /* 0x000000040e0e7981 */ /* 0x000f62000c1e1900 */
[----:B0-----:R-:W-:-:S03]  /*0ab0*/  IMAD.WIDE R18, R3, 0x4, R16 ;  /* 0x0000000403127825 */ /* 0x001fc600078e0210 */
[----:B------:R0:W5:Y:S01]  /*0ac0*/  LDG.E R15, desc[UR4][R16.64] ;  /* 0x00000004100f7981 */ /* 0x000162000c1e1900 */
[----:B------:R-:W-:-:S03]  /*0ad0*/  IMAD.WIDE R20, R3, 0x4, R18 ;  /* 0x0000000403147825 */ /* 0x000fc600078e0212 */
[----:B------:R-:W5:Y:S01]  /*0ae0*/  LDG.E R18, desc[UR4][R18.64] ;  /* 0x0000000412127981 */ /* 0x000f62000c1e1900 */
[----:B------:R-:W-:-:S03]  /*0af0*/  IMAD.WIDE R24, R3, 0x4, R20 ;  /* 0x0000000403187825 */ /* 0x000fc600078e0214 */
[----:B------:R-:W5:Y:S01]  /*0b00*/  LDG.E R20, desc[UR4][R20.64] ;  /* 0x0000000414147981 */ /* 0x000f62000c1e1900 */
[----:B------:R-:W-:-:S03]  /*0b10*/  IMAD.WIDE R12, R3, 0x4, R24 ;  /* 0x00000004030c7825 */ /* 0x000fc600078e0218 */
[----:B------:R-:W5:Y:S01]  /*0b20*/  LDG.E R24, desc[UR4][R24.64] ;  /* 0x0000000418187981 */ /* 0x000f62000c1e1900 */
[----:B0-----:R-:W-:-:S03]  /*0b30*/  IMAD.WIDE R16, R3, 0x4, R12 ;  /* 0x0000000403107825 */ /* 0x001fc600078e020c */
[----:B------:R-:W5:Y:S04]  /*0b40*/  LDG.E R19, desc[UR4][R12.64] ;  /* 0x000000040c137981 */ /* 0x000f68000c1e1900 */
[----:B------:R-:W5:Y:S01]  /*0b50*/  LDG.E R16, desc[UR4][R16.64] ;  /* 0x0000000410107981 */ /* 0x000f62000c1e1900 */
[----:B------:R-:W-:-:S04]  /*0b60*/  IADD3 R9, PT, PT, R9, 0x10, RZ ;  /* 0x0000001009097810 */ /* 0x000fc80007ffe0ff */
[----:B------:R-:W-:Y:S02]  /*0b70*/  ISETP.NE.AND P0, PT, R9, RZ, PT ;  /* 0x000000ff0900720c */ /* 0x000fe40003f05270 */
[----:B------:R-:W-:Y:S01]  /*0b80*/  LEA R8, R3, R8, 0x4 ;  /* 0x0000000803087211 */ /* 0x000fe200078e20ff */
[----:B--2---:R-:W-:-:S04]  /*0b90*/  FADD R7, R2, R7 ;  /* 0x0000000702077221 */ /* 0x004fc80000000000 */
[----:B---3--:R-:W-:-:S04]  /*0ba0*/  FADD R28, R7, R28 ;  /* 0x0000001c071c7221 */ /* 0x008fc80000000000 */
[----:B----4-:R-:W-:-:S04]  /*0bb0*/  FADD R27, R28, R27 ;  /* 0x0000001b1c1b7221 */ /* 0x010fc80000000000 */
[----:B-----5:R-:W-:-:S04]  /*0bc0*/  FADD R26, R27, R26 ;  /* 0x0000001a1b1a7221 */ /* 0x020fc80000000000 */
[----:B------:R-:W-:-:S04]  /*0bd0*/  FADD R23, R26, R23 ;  /* 0x000000171a177221 */ /* 0x000fc80000000000 */
        /* <DEDUP_REMOVED lines=10> */
[----:B------:R-:W-:Y:S01]  /*0c80*/  FADD R7, R19, R16 ;  /* 0x0000001013077221 */ /* 0x000fe20000000000 */
[----:B------:R-:W-:Y:S06]  /*0c90*/  @P0 BRA `(.L_x_8) ;  /* 0xfffffffc002c0947 */ /* 0x000fec000383ffff */
.L_x_7:
[----:B------:R-:W-:Y:S05]  /*0ca0*/  @!P1 BRA `(.L_x_6) ;  /* 0x0000000000f89947 */ /* 0x000fea0003800000 */
[----:B------:R-:W-:Y:S02]  /*0cb0*/  ISETP.GE.U32.AND P0, PT, R5, 0x8, PT ;  /* 0x000000080500780c */ /* 0x000fe40003f06070 */
[----:B------:R-:W-:-:S04]  /*0cc0*/  LOP3.LUT R2, R4, 0x7, RZ, 0xc0, !PT ;  /* 0x0000000704027812 */ /* 0x000fc800078ec0ff */
[----:B------:R-:W-:-:S07]  /*0cd0*/  ISETP.NE.AND P1, PT, R2, RZ, PT ;  /* 0x000000ff0200720c */ /* 0x000fce0003f25270 */
[----:B------:R-:W-:Y:S06]  /*0ce0*/  @!P0 BRA `(.L_x_9) ;  /* 0x00000000006c8947 */ /* 0x000fec0003800000 */
[----:B------:R-:W0:Y:S01]  /*0cf0*/  LDC.64 R16, c[0x0][0x390] ;  /* 0x0000e400ff107b82 */ /* 0x000e220000000a00 */
[----:B------:R-:W-:-:S04]  /*0d00*/  IMAD R5, R6, R3, R0 ;  /* 0x0000000306057224 */ /* 0x000fc800078e0200 */
[----:B0-----:R-:W-:-:S04]  /*0d10*/  IMAD.WIDE R16, R5, 0x4, R16 ;  /* 0x0000000405107825 */ /* 0x001fc800078e0210 */
[C---:B------:R-:W-:Y:S02]  /*0d20*/  IMAD.WIDE R18, R3.reuse, 0x4, R16 ;  /* 0x0000000403127825 */ /* 0x040fe400078e0210 */
[----:B------:R-:W2:Y:S02]  /*0d30*/  LDG.E R16, desc[UR4][R16.64] ;  /* 0x0000000410107981 */ /* 0x000ea4000c1e1900 */
[C---:B------:R-:W-:Y:S02]  /*0d40*/  IMAD.WIDE R20, R3.reuse, 0x4, R18 ;  /* 0x0000000403147825 */ /* 0x040fe400078e0212 */
[----:B------:R-:W3:Y:S02]  /*0d50*/  LDG.E R19, desc[UR4][R18.64] ;  /* 0x0000000412137981 */ /* 0x000ee4000c1e1900 */
[C---:B------:R-:W-:Y:S02]  /*0d60*/  IMAD.WIDE R8, R3.reuse, 0x4, R20 ;  /* 0x0000000403087825 */ /* 0x040fe400078e0214 */
[----:B------:R-:W4:Y:S02]  /*0d70*/  LDG.E R21, desc[UR4][R20.64] ;  /* 0x0000000414157981 */ /* 0x000f24000c1e1900 */
[----:B------:R-:W-:-:S02]  /*0d80*/  IMAD.WIDE R22, R3, 0x4, R8 ;  /* 0x0000000403167825 */ /* 0x000fc400078e0208 */
[----:B------:R-:W5:Y:S02]  /*0d90*/  LDG.E R9, desc[UR4][R8.64] ;  /* 0x0000000408097981 */ /* 0x000f64000c1e1900 */
[C---:B------:R-:W-:Y:S02]  /*0da0*/  IMAD.WIDE R10, R3.reuse, 0x4, R22 ;  /* 0x00000004030a7825 */ /* 0x040fe400078e0216 */
[----:B------:R-:W5:Y:S02]  /*0db0*/  LDG.E R23, desc[UR4][R22.64] ;  /* 0x0000000416177981 */ /* 0x000f64000c1e1900 */
[C---:B------:R-:W-:Y:S02]  /*0dc0*/  IMAD.WIDE R12, R3.reuse, 0x4, R10 ;  /* 0x00000004030c7825 */ /* 0x040fe400078e020a */
[----:B------:R-:W5:Y:S02]  /*0dd0*/  LDG.E R11, desc[UR4][R10.64] ;  /* 0x000000040a0b7981 */ /* 0x000f64000c1e1900 */
[----:B------:R-:W-:-:S02]  /*0de0*/  IMAD.WIDE R14, R3, 0x4, R12 ;  /* 0x00000004030e7825 */ /* 0x000fc400078e020c */
[----:B------:R-:W5:Y:S04]  /*0df0*/  LDG.E R13, desc[UR4][R12.64] ;  /* 0x000000040c0d7981 */ /* 0x000f68000c1e1900 */
[----:B------:R-:W5:Y:S01]  /*0e00*/  LDG.E R15, desc[UR4][R14.64] ;  /* 0x000000040e0f7981 */ /* 0x000f62000c1e1900 */
[----:B------:R-:W-:Y:S01]  /*0e10*/  IADD3 R6, PT, PT, R6, 0x8, RZ ;  /* 0x0000000806067810 */ /* 0x000fe20007ffe0ff */
[----:B--2---:R-:W-:-:S04]  /*0e20*/  FADD R16, R7, R16 ;  /* 0x0000001007107221 */ /* 0x004fc80000000000 */
[----:B---3--:R-:W-:-:S04]  /*0e30*/  FADD R16, R16, R19 ;  /* 0x0000001310107221 */ /* 0x008fc80000000000 */
[----:B----4-:R-:W-:-:S04]  /*0e40*/  FADD R16, R16, R21 ;  /* 0x0000001510107221 */ /* 0x010fc80000000000 */
[----:B-----5:R-:W-:-:S04]  /*0e50*/  FADD R16, R16, R9 ;  /* 0x0000000910107221 */ /* 0x020fc80000000000 */
[----:B------:R-:W-:-:S04]  /*0e60*/  FADD R16, R16, R23 ;  /* 0x0000001710107221 */ /* 0x000fc80000000000 */
[----:B------:R-:W-:-:S04]  /*0e70*/  FADD R16, R16, R11 ;  /* 0x0000000b10107221 */ /* 0x000fc80000000000 */
[----:B------:R-:W-:-:S04]  /*0e80*/  FADD R16, R16, R13 ;  /* 0x0000000d10107221 */ /* 0x000fc80000000000 */
[----:B------:R-:W-:-:S07]  /*0e90*/  FADD R7, R16, R15 ;  /* 0x0000000f10077221 */ /* 0x000fce0000000000 */
.L_x_9:
        /* <DEDUP_REMOVED lines=12> */
[----:B------:R-:W-:Y:S02]  /*0f60*/  IMAD.WIDE R12, R3, 0x4, R10 ;  /* 0x00000004030c7825 */ /* 0x000fe400078e020a */
[----:B------:R-:W4:Y:S04]  /*0f70*/  LDG.E R10, desc[UR4][R10.64] ;  /* 0x000000040a0a7981 */ /* 0x000f28000c1e1900 */
[----:B------:R-:W5:Y:S01]  /*0f80*/  LDG.E R12, desc[UR4][R12.64] ;  /* 0x000000040c0c7981 */ /* 0x000f62000c1e1900 */
[----:B------:R-:W-:Y:S01]  /*0f90*/  IADD3 R6, PT, PT, R6, 0x4, RZ ;  /* 0x0000000406067810 */ /* 0x000fe20007ffe0ff */
[----:B--2---:R-:W-:-:S04]  /*0fa0*/  FADD R7, R7, R4 ;  /* 0x0000000407077221 */ /* 0x004fc80000000000 */
[----:B---3--:R-:W-:-:S04]  /*0fb0*/  FADD R7, R7, R8 ;  /* 0x0000000807077221 */ /* 0x008fc80000000000 */
[----:B----4-:R-:W-:-:S04]  /*0fc0*/  FADD R7, R7, R10 ;  /* 0x0000000a07077221 */ /* 0x010fc80000000000 */
[----:B-----5:R-:W-:-:S07]  /*0fd0*/  FADD R7, R7, R12 ;  /* 0x0000000c07077221 */ /* 0x020fce0000000000 */
.L_x_10:
[----:B------:R-:W-:Y:S05]  /*0fe0*/  @!P1 BRA `(.L_x_6) ;  /* 0x0000000000289947 */ /* 0x000fea0003800000 */
[----:B------:R-:W0:Y:S01]  /*0ff0*/  LDC.64 R8, c[0x0][0x390] ;  /* 0x0000e400ff087b82 */ /* 0x000e220000000a00 */
[----:B------:R-:W-:Y:S01]  /*1000*/  IMAD R6, R6, R3, R0 ;  /* 0x0000000306067224 */ /* 0x000fe200078e0200 */
[----:B------:R-:W-:-:S07]  /*1010*/  IADD3 R2, PT, PT, -R14, RZ, RZ ;  /* 0x000000ff0e027210 */ /* 0x000fce0007ffe1ff */
.L_x_11:
[----:B0-----:R-:W-:-:S06]  /*1020*/  IMAD.WIDE R4, R6, 0x4, R8 ;  /* 0x0000000406047825 */ /* 0x001fcc00078e0208 */
[----:B------:R-:W2:Y:S01]  /*1030*/  LDG.E R4, desc[UR4][R4.64] ;  /* 0x0000000404047981 */ /* 0x000ea2000c1e1900 */
[----:B------:R-:W-:Y:S02]  /*1040*/  IADD3 R2, PT, PT, R2, 0x1, RZ ;  /* 0x0000000102027810 */ /* 0x000fe40007ffe0ff */
[----:B------:R-:W-:Y:S02]  /*1050*/  IADD3 R6, PT, PT, R6, R3, RZ ;  /* 0x0000000306067210 */ /* 0x000fe40007ffe0ff */
[----:B------:R-:W-:Y:S01]  /*1060*/  ISETP.NE.AND P0, PT, R2, RZ, PT ;  /* 0x000000ff0200720c */ /* 0x000fe20003f05270 */
[----:B--2---:R-:W-:-:S12]  /*1070*/  FADD R7, R4, R7 ;  /* 0x0000000704077221 */ /* 0x004fd80000000000 */
[----:B------:R-:W-:Y:S05]  /*1080*/  @P0 BRA `(.L_x_11) ;  /* 0xfffffffc00e40947 */ /* 0x000fea000383ffff */
.L_x_6:
[----:B------:R-:W0:Y:S02]  /*1090*/  LDC.64 R2, c[0x0][0x388] ;  /* 0x0000e200ff027b82 */ /* 0x000e240000000a00 */
[----:B0-----:R-:W-:-:S05]  /*10a0*/  IMAD.WIDE.U32 R2, R0, 0x4, R2 ;  /* 0x0000000400027825 */ /* 0x001fca00078e0002 */
[----:B------:R-:W-:Y:S01]  /*10b0*/  REDG.E.ADD.F32.FTZ.RN.STRONG.GPU desc[UR4][R2.64], R7 ;  /* 0x00000007020079a6 */ /* 0x000fe2000c12f304 */
[----:B------:R-:W-:Y:S05]  /*10c0*/  EXIT ;  /* 0x000000000000794d */ /* 0x000fea0003800000 */
.L_x_12:
        /* <DEDUP_REMOVED lines=11> */
.L_x_92:


//--------------------- .text._Z31compute_output_gradients_kernelPfS_Pii --------------------------
	.section	.text._Z31compute_output_gradients_kernelPfS_Pii,"ax",@progbits
	.align	128
        .global         _Z31compute_output_gradients_kernelPfS_Pii
        .type           _Z31compute_output_gradients_kernelPfS_Pii,@function
        .size           _Z31compute_output_gradients_kernelPfS_Pii,(.L_x_93 - _Z31compute_output_gradients_kernelPfS_Pii)
        .other          _Z31compute_output_gradients_kernelPfS_Pii,@"STO_CUDA_ENTRY STV_DEFAULT"
_Z31compute_output_gradients_kernelPfS_Pii:
.text._Z31compute_output_gradients_kernelPfS_Pii:
        /* <DEDUP_REMOVED lines=9> */
[----:B------:R-:W1:Y:S01]  /*0090*/  LDCU.64 UR4, c[0x0][0x358] ;  /* 0x00006b00ff0477ac */ /* 0x000e620008000a00 */
[----:B------:R-:W-:-:S06]  /*00a0*/  IMAD R7, R9, 0xa, RZ ;  /* 0x0000000a09077824 */ /* 0x000fcc00078e02ff */
[----:B------:R-:W2:Y:S01]  /*00b0*/  LDC.64 R2, c[0x0][0x380] ;  /* 0x0000e000ff027b82 */ /* 0x000ea20000000a00 */
[----:B0-----:R-:W-:-:S05]  /*00c0*/  IMAD.WIDE R4, R7, 0x4, R4 ;  /* 0x0000000407047825 */ /* 0x001fca00078e0204 */
[----:B-1----:R-:W3:Y:S01]  /*00d0*/  LDG.E R11, desc[UR4][R4.64] ;  /* 0x00000004040b7981 */ /* 0x002ee2000c1e1900 */
[----:B--2---:R-:W-:-:S05]  /*00e0*/  IMAD.WIDE R2, R7, 0x4, R2 ;  /* 0x0000000407027825 */ /* 0x004fca00078e0202 */
[----:B---3--:R-:W-:Y:S04]  /*00f0*/  STG.E desc[UR4][R2.64], R11 ;  /* 0x0000000b02007986 */ /* 0x008fe8000c101904 */
[----:B------:R-:W2:Y:S04]  /*0100*/  LDG.E R7, desc[UR4][R4.64+0x4] ;  /* 0x0000040404077981 */ /* 0x000ea8000c1e1900 */
[----:B--2---:R0:W-:Y:S04]  /*0110*/  STG.E desc[UR4][R2.64+0x4], R7 ;  /* 0x0000040702007986 */ /* 0x0041e8000c101904 */
[----:B------:R-:W2:Y:S01]  /*0120*/  LDG.E R13, desc[UR4][R4.64+0x8] ;  /* 0x00000804040d7981 */ /* 0x000ea2000c1e1900 */
[----:B0-----:R-:W0:Y:S03]  /*0130*/  LDC.64 R6, c[0x0][0x390] ;  /* 0x0000e400ff067b82 */ /* 0x001e260000000a00 */
[----:B--2---:R1:W-:Y:S04]  /*0140*/  STG.E desc[UR4][R2.64+0x8], R13 ;  /* 0x0000080d02007986 */ /* 0x0043e8000c101904 */
[----:B------:R-:W2:Y:S04]  /*0150*/  LDG.E R15, desc[UR4][R4.64+0xc] ;  /* 0x00000c04040f7981 */ /* 0x000ea8000c1e1900 */
[----:B--2---:R2:W-:Y:S04]  /*0160*/  STG.E desc[UR4][R2.64+0xc], R15 ;  /* 0x00000c0f02007986 */ /* 0x0045e8000c101904 */
[----:B------:R-:W3:Y:S04]  /*0170*/  LDG.E R17, desc[UR4][R4.64+0x10] ;  /* 0x0000100404117981 */ /* 0x000ee8000c1e1900 */
[----:B---3--:R-:W-:Y:S04]  /*0180*/  STG.E desc[UR4][R2.64+0x10], R17 ;  /* 0x0000101102007986 */ /* 0x008fe8000c101904 */
[----:B------:R-:W3:Y:S04]  /*0190*/  LDG.E R19, desc[UR4][R4.64+0x14] ;  /* 0x0000140404137981 */ /* 0x000ee8000c1e1900 */
[----:B---3--:R-:W-:Y:S04]  /*01a0*/  STG.E desc[UR4][R2.64+0x14], R19 ;  /* 0x0000141302007986 */ /* 0x008fe8000c101904 */
[----:B------:R-:W3:Y:S04]  /*01b0*/  LDG.E R11, desc[UR4][R4.64+0x18] ;  /* 0x00001804040b7981 */ /* 0x000ee8000c1e1900 */
[----:B---3--:R3:W-:Y:S04]  /*01c0*/  STG.E desc[UR4][R2.64+0x18], R11 ;  /* 0x0000180b02007986 */ /* 0x0087e8000c101904 */
[----:B------:R-:W4:Y:S04]  /*01d0*/  LDG.E R21, desc[UR4][R4.64+0x1c] ;  /* 0x00001c0404157981 */ /* 0x000f28000c1e1900 */
[----:B----4-:R-:W-:Y:S04]  /*01e0*/  STG.E desc[UR4][R2.64+0x1c], R21 ;  /* 0x00001c1502007986 */ /* 0x010fe8000c101904 */
[----:B-1----:R-:W4:Y:S01]  /*01f0*/  LDG.E R13, desc[UR4][R4.64+0x20] ;  /* 0x00002004040d7981 */ /* 0x002f22000c1e1900 */
[----:B0-----:R-:W-:-:S03]  /*0200*/  IMAD.WIDE R6, R9, 0x4, R6 ;  /* 0x0000000409067825 */ /* 0x001fc600078e0206 */
[----:B----4-:R-:W-:Y:S04]  /*0210*/  STG.E desc[UR4][R2.64+0x20], R13 ;  /* 0x0000200d02007986 */ /* 0x010fe8000c101904 */
[----:B--2---:R-:W2:Y:S04]  /*0220*/  LDG.E R15, desc[UR4][R4.64+0x24] ;  /* 0x00002404040f7981 */ /* 0x004ea8000c1e1900 */
[----:B--2---:R-:W-:Y:S04]  /*0230*/  STG.E desc[UR4][R2.64+0x24], R15 ;  /* 0x0000240f02007986 */ /* 0x004fe8000c101904 */
[----:B------:R-:W2:Y:S02]  /*0240*/  LDG.E R7, desc[UR4][R6.64] ;  /* 0x0000000406077981 */ /* 0x000ea4000c1e1900 */
[----:B--2---:R-:W-:-:S05]  /*0250*/  IMAD.WIDE R8, R7, 0x4, R2 ;  /* 0x0000000407087825 */ /* 0x004fca00078e0202 */
[----:B------:R-:W3:Y:S02]  /*0260*/  LDG.E R0, desc[UR4][R8.64] ;  /* 0x0000000408007981 */ /* 0x000ee4000c1e1900 */
[----:B---3--:R-:W-:-:S05]  /*0270*/  FADD R11, R0, -1 ;  /* 0xbf800000000b7421 */ /* 0x008fca0000000000 */
[----:B------:R-:W-:Y:S01]  /*0280*/  STG.E desc[UR4][R8.64], R11 ;  /* 0x0000000b08007986 */ /* 0x000fe2000c101904 */
[----:B------:R-:W-:Y:S05]  /*0290*/  EXIT ;  /* 0x000000000000794d */ /* 0x000fea0003800000 */
.L_x_13:
        /* <DEDUP_REMOVED lines=14> */
.L_x_93:


//--------------------- .text._Z16zero_grad_kernelPfi --------------------------
	.section	.text._Z16zero_grad_kernelPfi,"ax",@progbits
	.align	128
        .global         _Z16zero_grad_kernelPfi
        .type           _Z16zero_grad_kernelPfi,@function
        .size           _Z16zero_grad_kernelPfi,(.L_x_94 - _Z16zero_grad_kernelPfi)
        .other          _Z16zero_grad_kernelPfi,@"STO_CUDA_ENTRY STV_DEFAULT"
_Z16zero_grad_kernelPfi:
.text._Z16zero_grad_kernelPfi:
        /* <DEDUP_REMOVED lines=10> */
[----:B0-----:R-:W-:-:S05]  /*00a0*/  IMAD.WIDE R2, R5, 0x4, R2 ;  /* 0x0000000405027825 */ /* 0x001fca00078e0202 */
[----:B-1----:R-:W-:Y:S01]  /*00b0*/  STG.E desc[UR4][R2.64], RZ ;  /* 0x000000ff02007986 */ /* 0x002fe2000c101904 */
[----:B------:R-:W-:Y:S05]  /*00c0*/  EXIT ;  /* 0x000000000000794d */ /* 0x000fea0003800000 */
.L_x_14:
        /* <DEDUP_REMOVED lines=11> */
.L_x_94:


//--------------------- .text._Z14softmax_kernelPfii --------------------------
	.section	.text._Z14softmax_kernelPfii,"ax",@progbits
	.align	128
        .global         _Z14softmax_kernelPfii
        .type           _Z14softmax_kernelPfii,@function
        .size           _Z14softmax_kernelPfii,(.L_x_89 - _Z14softmax_kernelPfii)
        .other          _Z14softmax_kernelPfii,@"STO_CUDA_ENTRY STV_DEFAULT"
_Z14softmax_kernelPfii:
.text._Z14softmax_kernelPfii:
[----:B------:R-:W-:Y:S08]  /*0000*/  LDC R1, c[0x0][0x37c] ;  /* 0x0000df00ff017b82 */ /* 0x000ff00000000800 */
[----:B------:R-:W0:Y:S08]  /*0010*/  S2UR UR4, SR_CTAID.X ;  /* 0x00000000000479c3 */ /* 0x000e300000002500 */
[----:B------:R-:W0:Y:S02]  /*0020*/  LDC R0, c[0x0][0x388] ;  /* 0x0000e200ff007b82 */ /* 0x000e240000000800 */
[----:B0-----:R-:W-:-:S13]  /*0030*/  ISETP.LE.AND P0, PT, R0, UR4, PT ;  /* 0x0000000400007c0c */ /* 0x001fda000bf03270 */
[----:B------:R-:W-:Y:S05]  /*0040*/  @P0 EXIT ;  /* 0x000000000000094d */ /* 0x000fea0003800000 */
[----:B------:R-:W0:Y:S01]  /*0050*/  LDC R3, c[0x0][0x38c] ;  /* 0x0000e300ff037b82 */ /* 0x000e220000000800 */
[----:B------:R-:W1:Y:S07]  /*0060*/  LDCU.64 UR8, c[0x0][0x358] ;  /* 0x00006b00ff0877ac */ /* 0x000e6e0008000a00 */
[----:B------:R-:W2:Y:S01]  /*0070*/  LDC.64 R6, c[0x0][0x380] ;  /* 0x0000e000ff067b82 */ /* 0x000ea20000000a00 */
[----:B0-----:R-:W-:-:S04]  /*0080*/  IMAD R2, R3, UR4, RZ ;  /* 0x0000000403027c24 */ /* 0x001fc8000f8e02ff */
[----:B--2---:R-:W-:-:S05]  /*0090*/  IMAD.WIDE R4, R2, 0x4, R6 ;  /* 0x0000000402047825 */ /* 0x004fca00078e0206 */
[----:B-1----:R0:W5:Y:S01]  /*00a0*/  LDG.E R0, desc[UR8][R4.64] ;  /* 0x0000000804007981 */ /* 0x002162000c1e1900 */
[----:B------:R-:W-:-:S13]  /*00b0*/  ISETP.GE.AND P0, PT, R3, 0x2, PT ;  /* 0x000000020300780c */ /* 0x000fda0003f06270 */
[----:B0-----:R-:W-:Y:S05]  /*00c0*/  @!P0 BRA `(.L_x_15) ;  /* 0x0000000400a88947 */ /* 0x001fea0003800000 */
[C---:B------:R-:W-:Y:S01]  /*00d0*/  IADD3 R4, PT, PT, R3.reuse, -0x2, RZ ;  /* 0xfffffffe03047810 */ /* 0x040fe20007ffe0ff */
[----:B------:R-:W-:Y:S01]  /*00e0*/  UMOV UR4, 0x1 ;  /* 0x0000000100047882 */ /* 0x000fe20000000000 */
[----:B------:R-:W-:Y:S02]  /*00f0*/  IADD3 R3, PT, PT, R3, -0x1, RZ ;  /* 0xffffffff03037810 */ /* 0x000fe40007ffe0ff */
[----:B------:R-:W-:Y:S02]  /*0100*/  ISETP.GE.U32.AND P0, PT, R4, 0xf, PT ;  /* 0x0000000f0400780c */ /* 0x000fe40003f06070 */
[----:B------:R-:W-:-:S11]  /*0110*/  LOP3.LUT R19, R3, 0xf, RZ, 0xc0, !PT ;  /* 0x0000000f03137812 */ /* 0x000fd600078ec0ff */
[----:B------:R-:W-:Y:S05]  /*0120*/  @!P0 BRA `(.L_x_16) ;  /* 0x00000000009c8947 */ /* 0x000fea0003800000 */
[----:B------:R-:W-:Y:S01]  /*0130*/  IADD3 R5, PT, PT, R2, 0x1, RZ ;  /* 0x0000000102057810 */ /* 0x000fe20007ffe0ff */
[----:B------:R-:W-:-:S04]  /*0140*/  UMOV UR4, URZ ;  /* 0x000000ff00047c82 */ /* 0x000fc80008000000 */
[----:B------:R-:W-:Y:S01]  /*0150*/  IMAD.WIDE.U32 R4, R5, 0x4, R6 ;  /* 0x0000000405047825 */ /* 0x000fe200078e0006 */
[----:B------:R-:W-:Y:S02]  /*0160*/  LOP3.LUT R6, R3, 0xfffffff0, RZ, 0xc0, !PT ;  /* 0xfffffff003067812 */ /* 0x000fe400078ec0ff */
[----:B------:R-:W-:Y:S02]  /*0170*/  IADD3 R12, P0, PT, R4, 0x20, RZ ;  /* 0x00000020040c7810 */ /* 0x000fe40007f1e0ff */
[----:B------:R-:W-:Y:S02]  /*0180*/  IADD3 R6, PT, PT, -R6, RZ, RZ ;  /* 0x000000ff06067210 */ /* 0x000fe40007ffe1ff */
[----:B------:R-:W-:-:S09]  /*0190*/  IADD3.X R5, PT, PT, RZ, R5, RZ, P0, !PT ;  /* 0x00000005ff057210 */ /* 0x000fd200007fe4ff */
.L_x_17:
[----:B------:R-:W-:-:S05]  /*01a0*/  MOV R4, R12 ;  /* 0x0000000c00047202 */ /* 0x000fca0000000f00 */
[----:B------:R-:W2:Y:S04]  /*01b0*/  LDG.E R11, desc[UR8][R4.64+-0x20] ;  /* 0xffffe008040b7981 */ /* 0x000ea8000c1e1900 */
[----:B------:R-:W2:Y:S04]  /*01c0*/  LDG.E R12, desc[UR8][R4.64+-0x1c] ;  /* 0xffffe408040c7981 */ /* 0x000ea8000c1e1900 */
[----:B------:R-:W3:Y:S04]  /*01d0*/  LDG.E R14, desc[UR8][R4.64+-0x18] ;  /* 0xffffe808040e7981 */ /* 0x000ee8000c1e1900 */
[----:B------:R-:W3:Y:S04]  /*01e0*/  LDG.E R13, desc[UR8][R4.64+-0x14] ;  /* 0xffffec08040d7981 */ /* 0x000ee8000c1e1900 */
[----:B------:R-:W4:Y:S04]  /*01f0*/  LDG.E R16, desc[UR8][R4.64+-0x10] ;  /* 0xfffff00804107981 */ /* 0x000f28000c1e1900 */
        /* <DEDUP_REMOVED lines=10> */
[----:B------:R0:W4:Y:S01]  /*02a0*/  LDG.E R7, desc[UR8][R4.64+0x1c] ;  /* 0x00001c0804077981 */ /* 0x000122000c1e1900 */
[----:B------:R-:W-:Y:S01]  /*02b0*/  IADD3 R6, PT, PT, R6, 0x10, RZ ;  /* 0x0000001006067810 */ /* 0x000fe20007ffe0ff */
[----:B------:R-:W-:-:S03]  /*02c0*/  UIADD3 UR4, UPT, UPT, UR4, 0x10, URZ ;  /* 0x0000001004047890 */ /* 0x000fc6000fffe0ff */
[----:B------:R-:W-:Y:S02]  /*02d0*/  ISETP.NE.AND P0, PT, R6, RZ, PT ;  /* 0x000000ff0600720c */ /* 0x000fe40003f05270 */
[----:B--2--5:R-:W-:Y:S02]  /*02e0*/  FMNMX3 R11, R0, R11, R12, !PT ;  /* 0x0000000b000b7276 */ /* 0x024fe4000780000c */
[----:B------:R-:W-:-:S04]  /*02f0*/  IADD3 R12, P1, PT, R4, 0x40, RZ ;  /* 0x00000040040c7810 */ /* 0x000fc80007f3e0ff */
[----:B0-----:R-:W-:Y:S02]  /*0300*/  IADD3.X R5, PT, PT, RZ, R5, RZ, P1, !PT ;  /* 0x00000005ff057210 */ /* 0x001fe40000ffe4ff */
[----:B---3--:R-:W-:-:S04]  /*0310*/  FMNMX3 R11, R11, R14, R13, !PT ;  /* 0x0000000e0b0b7276 */ /* 0x008fc8000780000d */
[----:B----4-:R-:W-:-:S04]  /*0320*/  FMNMX3 R11, R11, R16, R15, !PT ;  /* 0x000000100b0b7276 */ /* 0x010fc8000780000f */
[----:B------:R-:W-:-:S04]  /*0330*/  FMNMX3 R11, R11, R18, R17, !PT ;  /* 0x000000120b0b7276 */ /* 0x000fc80007800011 */
[----:B------:R-:W-:-:S04]  /*0340*/  FMNMX3 R11, R11, R20, R21, !PT ;  /* 0x000000140b0b7276 */ /* 0x000fc80007800015 */
[----:B------:R-:W-:-:S04]  /*0350*/  FMNMX3 R11, R11, R22, R23, !PT ;  /* 0x000000160b0b7276 */ /* 0x000fc80007800017 */
[----:B------:R-:W-:-:S04]  /*0360*/  FMNMX3 R9, R11, R9, R10, !PT ;  /* 0x000000090b097276 */ /* 0x000fc8000780000a */
[----:B------:R-:W-:Y:S01]  /*0370*/  FMNMX3 R0, R9, R8, R7, !PT ;  /* 0x0000000809007276 */ /* 0x000fe20007800007 */
[----:B------:R-:W-:Y:S06]  /*0380*/  @P0 BRA `(.L_x_17) ;  /* 0xfffffffc00840947 */ /* 0x000fec000383ffff */
[----:B------:R-:W-:-:S12]  /*0390*/  UIADD3 UR4, UPT, UPT, UR4, 0x1, URZ ;  /* 0x0000000104047890 */ /* 0x000fd8000fffe0ff */
.L_x_16:
[----:B------:R-:W-:-:S13]  /*03a0*/  ISETP.NE.AND P0, PT, R19, RZ, PT ;  /* 0x000000ff1300720c */ /* 0x000fda0003f05270 */
[----:B------:R-:W-:Y:S05]  /*03b0*/  @!P0 BRA `(.L_x_15) ;  /* 0x0000000000ec8947 */ /* 0x000fea0003800000 */
[----:B------:R-:W-:Y:S02]  /*03c0*/  ISETP.GE.U32.AND P0, PT, R19, 0x8, PT ;  /* 0x000000081300780c */ /* 0x000fe40003f06070 */
[----:B------:R-:W-:-:S04]  /*03d0*/  LOP3.LUT R15, R3, 0x7, RZ, 0xc0, !PT ;  /* 0x00000007030f7812 */ /* 0x000fc800078ec0ff */
[----:B------:R-:W-:-:S07]  /*03e0*/  ISETP.NE.AND P1, PT, R15, RZ, PT ;  /* 0x000000ff0f00720c */ /* 0x000fce0003f25270 */
[----:B------:R-:W-:Y:S06]  /*03f0*/  @!P0 BRA `(.L_x_18) ;  /* 0x0000000000548947 */ /* 0x000fec0003800000 */
[----:B------:R-:W0:Y:S01]  /*0400*/  LDC.64 R10, c[0x0][0x380] ;  /* 0x0000e000ff0a7b82 */ /* 0x000e220000000a00 */
[C---:B------:R-:W-:Y:S02]  /*0410*/  IADD3 R8, P0, PT, R2.reuse, UR4, RZ ;  /* 0x0000000402087c10 */ /* 0x040fe4000ff1e0ff */
[----:B------:R-:W-:Y:S02]  /*0420*/  IADD3 R5, PT, PT, R2, UR4, RZ ;  /* 0x0000000402057c10 */ /* 0x000fe4000fffe0ff */
[----:B------:R-:W-:-:S03]  /*0430*/  IADD3.X R9, PT, PT, RZ, RZ, RZ, P0, !PT ;  /* 0x000000ffff097210 */ /* 0x000fc600007fe4ff */
[----:B------:R-:W1:Y:S01]  /*0440*/  LDC.64 R6, c[0x0][0x380] ;  /* 0x0000e000ff067b82 */ /* 0x000e620000000a00 */
[----:B0-----:R-:W-:Y:S01]  /*0450*/  LEA R4, P0, R8, R10, 0x2 ;  /* 0x0000000a08047211 */ /* 0x001fe200078010ff */
[----:B-1----:R-:W-:-:S03]  /*0460*/  IMAD.WIDE.U32 R6, R5, 0x4, R6 ;  /* 0x0000000405067825 */ /* 0x002fc600078e0006 */
[----:B------:R-:W-:-:S03]  /*0470*/  LEA.HI.X R5, R8, R11, R9, 0x2, P0 ;  /* 0x0000000b08057211 */ /* 0x000fc600000f1409 */
[----:B------:R-:W2:Y:S04]  /*0480*/  LDG.E R7, desc[UR8][R6.64] ;  /* 0x0000000806077981 */ /* 0x000ea8000c1e1900 */
[----:B------:R-:W2:Y:S04]  /*0490*/  LDG.E R8, desc[UR8][R4.64+0x4] ;  /* 0x0000040804087981 */ /* 0x000ea8000c1e1900 */
[----:B------:R-:W3:Y:S04]  /*04a0*/  LDG.E R9, desc[UR8][R4.64+0x8] ;  /* 0x0000080804097981 */ /* 0x000ee8000c1e1900 */
[----:B------:R-:W3:Y:S04]  /*04b0*/  LDG.E R10, desc[UR8][R4.64+0xc] ;  /* 0x00000c08040a7981 */ /* 0x000ee8000c1e1900 */
[----:B------:R-:W4:Y:S04]  /*04c0*/  LDG.E R11, desc[UR8][R4.64+0x10] ;  /* 0x00001008040b7981 */ /* 0x000f28000c1e1900 */
[----:B------:R-:W4:Y:S04]  /*04d0*/  LDG.E R12, desc[UR8][R4.64+0x14] ;  /* 0x00001408040c7981 */ /* 0x000f28000c1e1900 */
[----:B------:R-:W4:Y:S04]  /*04e0*/  LDG.E R13, desc[UR8][R4.64+0x18] ;  /* 0x00001808040d7981 */ /* 0x000f28000c1e1900 */
[----:B------:R-:W4:Y:S01]  /*04f0*/  LDG.E R14, desc[UR8][R4.64+0x1c] ;  /* 0x00001c08040e7981 */ /* 0x000f22000c1e1900 */
[----:B------:R-:W-:Y:S01]  /*0500*/  UIADD3 UR4, UPT, UPT, UR4, 0x8, URZ ;  /* 0x0000000804047890 */ /* 0x000fe2000fffe0ff */
[----:B--2--5:R-:W-:-:S04]  /*0510*/  FMNMX3 R8, R0, R7, R8, !PT ;  /* 0x0000000700087276 */ /* 0x024fc80007800008 */
[----:B---3--:R-:W-:-:S04]  /*0520*/  FMNMX3 R8, R8, R9, R10, !PT ;  /* 0x0000000908087276 */ /* 0x008fc8000780000a */
[----:B----4-:R-:W-:-:S04]  /*0530*/  FMNMX3 R8, R8, R11, R12, !PT ;  /* 0x0000000b08087276 */ /* 0x010fc8000780000c */
[----:B------:R-:W-:-:S07]  /*0540*/  FMNMX3 R0, R8, R13, R14, !PT ;  /* 0x0000000d08007276 */ /* 0x000fce000780000e */
.L_x_18:
        /* <DEDUP_REMOVED lines=16> */
[----:B------:R-:W3:Y:S01]  /*0650*/  LDG.E R10, desc[UR8][R6.64+0xc] ;  /* 0x00000c08060a7981 */ /* 0x000ee2000c1e1900 */
[----:B------:R-:W-:Y:S01]  /*0660*/  UIADD3 UR4, UPT, UPT, UR4, 0x4, URZ ;  /* 0x0000000404047890 */ /* 0x000fe2000fffe0ff */
[----:B--2--5:R-:W-:-:S04]  /*0670*/  FMNMX3 R0, R0, R5, R8, !PT ;  /* 0x0000000500007276 */ /* 0x024fc80007800008 */
[----:B---3--:R-:W-:-:S07]  /*0680*/  FMNMX3 R0, R0, R9, R10, !PT ;  /* 0x0000000900007276 */ /* 0x008fce000780000a */
.L_x_19:
[----:B------:R-:W-:Y:S05]  /*0690*/  @!P1 BRA `(.L_x_15) ;  /* 0x0000000000349947 */ /* 0x000fea0003800000 */
[----:B------:R-:W0:Y:S01]  /*06a0*/  LDC.64 R4, c[0x0][0x380] ;  /* 0x0000e000ff047b82 */ /* 0x000e220000000a00 */
[----:B------:R-:W-:Y:S02]  /*06b0*/  IADD3 R7, PT, PT, R2, UR4, RZ ;  /* 0x0000000402077c10 */ /* 0x000fe4000fffe0ff */
[----:B------:R-:W-:-:S03]  /*06c0*/  IADD3 R3, PT, PT, -R3, RZ, RZ ;  /* 0x000000ff03037210 */ /* 0x000fc60007ffe1ff */
[----:B0-----:R-:W-:-:S05]  /*06d0*/  IMAD.WIDE.U32 R4, R7, 0x4, R4 ;  /* 0x0000000407047825 */ /* 0x001fca00078e0004 */
[----:B------:R-:W-:-:S07]  /*06e0*/  MOV R7, R5 ;  /* 0x0000000500077202 */ /* 0x000fce0000000f00 */
.L_x_20:
[----:B------:R-:W-:-:S06]  /*06f0*/  MOV R5, R7 ;  /* 0x0000000700057202 */ /* 0x000fcc0000000f00 */
[----:B------:R0:W2:Y:S01]  /*0700*/  LDG.E R5, desc[UR8][R4.64] ;  /* 0x0000000804057981 */ /* 0x0000a2000c1e1900 */
[----:B------:R-:W-:-:S04]  /*0710*/  IADD3 R3, PT, PT, R3, 0x1, RZ ;  /* 0x0000000103037810 */ /* 0x000fc80007ffe0ff */
[----:B------:R-:W-:Y:S02]  /*0720*/  ISETP.NE.AND P0, PT, R3, RZ, PT ;  /* 0x000000ff0300720c */ /* 0x000fe40003f05270 */
[----:B0-----:R-:W-:-:S04]  /*0730*/  IADD3 R4, P1, PT, R4, 0x4, RZ ;  /* 0x0000000404047810 */ /* 0x001fc80007f3e0ff */
[----:B------:R-:W-:Y:S02]  /*0740*/  IADD3.X R7, PT, PT, RZ, R7, RZ, P1, !PT ;  /* 0x00000007ff077210 */ /* 0x000fe40000ffe4ff */
[----:B--2--5:R-:W-:-:S05]  /*0750*/  FMNMX R0, R5, R0, !PT ;  /* 0x0000000005007209 */ /* 0x024fca0007800000 */
[----:B------:R-:W-:Y:S05]  /*0760*/  @P0 BRA `(.L_x_20) ;  /* 0xfffffffc00e00947 */ /* 0x000fea000383ffff */
.L_x_15:
[----:B------:R-:W0:Y:S01]  /*0770*/  LDCU UR5, c[0x0][0x38c] ;  /* 0x00007180ff0577ac */ /* 0x000e220008000800 */
[----:B------:R-:W-:Y:S01]  /*0780*/  HFMA2 R3, -RZ, RZ, 0, 0 ;  /* 0x00000000ff037431 */ /* 0x000fe200000001ff */
[----:B0-----:R-:W-:-:S09]  /*0790*/  UISETP.GE.AND UP0, UPT, UR5, 0x1, UPT ;  /* 0x000000010500788c */ /* 0x001fd2000bf06270 */
[----:B------:R-:W-:Y:S05]  /*07a0*/  BRA.U !UP0, `(.L_x_21) ;  /* 0x0000000d08c47547 */ /* 0x000fea000b800000 */
[----:B------:R-:W-:Y:S01]  /*07b0*/  UISETP.GE.U32.AND UP1, UPT, UR5, 0x8, UPT ;  /* 0x000000080500788c */ /* 0x000fe2000bf26070 */
[----:B------:R-:W-:Y:S01]  /*07c0*/  MOV R3, RZ ;  /* 0x000000ff00037202 */ /* 0x000fe20000000f00 */
[----:B------:R-:W-:Y:S01]  /*07d0*/  ULOP3.LUT UR6, UR5, 0x7, URZ, 0xc0, !UPT ;  /* 0x0000000705067892 */ /* 0x000fe2000f8ec0ff */
[----:B------:R-:W-:-:S03]  /*07e0*/  UMOV UR4, URZ ;  /* 0x000000ff00047c82 */ /* 0x000fc60008000000 */
[----:B------:R-:W-:-:S03]  /*07f0*/  UISETP.NE.AND UP0, UPT, UR6, URZ, UPT ;  /* 0x000000ff0600728c */ /* 0x000fc6000bf05270 */
[----:B------:R-:W-:Y:S08]  /*0800*/  BRA.U !UP1, `(.L_x_22) ;  /* 0x0000000509c07547 */ /* 0x000ff0000b800000 */
[----:B------:R-:W0:Y:S01]  /*0810*/  LDC.64 R4, c[0x0][0x380] ;  /* 0x0000e000ff047b82 */ /* 0x000e220000000a00 */
[----:B------:R-:W-:Y:S01]  /*0820*/  ULOP3.LUT UR4, UR5, 0x7ffffff8, URZ, 0xc0, !UPT ;  /* 0x7ffffff805047892 */ /* 0x000fe2000f8ec0ff */
[----:B------:R-:W-:-:S03]  /*0830*/  MOV R3, RZ ;  /* 0x000000ff00037202 */ /* 0x000fc60000000f00 */
[----:B------:R-:W-:Y:S01]  /*0840*/  UIADD3 UR5, UPT, UPT, -UR4, URZ, URZ ;  /* 0x000000ff04057290 */ /* 0x000fe2000fffe1ff */
[----:B0-----:R-:W-:-:S03]  /*0850*/  IMAD.WIDE.U32 R4, R2, 0x4, R4 ;  /* 0x0000000402047825 */ /* 0x001fc600078e0004 */
[----:B------:R-:W-:-:S04]  /*0860*/  IADD3 R8, P0, PT, R4, 0x10, RZ ;  /* 0x0000001004087810 */ /* 0x000fc80007f1e0ff */
[----:B------:R-:W-:-:S09]  /*0870*/  IADD3.X R7, PT, PT, RZ, R5, RZ, P0, !PT ;  /* 0x00000005ff077210 */ /* 0x000fd200007fe4ff */
.L_x_23:
[----:B--2---:R-:W-:Y:S02]  /*0880*/  MOV R4, R8 ;  /* 0x0000000800047202 */ /* 0x004fe40000000f00 */
[----:B------:R-:W-:-:S05]  /*0890*/  MOV R5, R7 ;  /* 0x0000000700057202 */ /* 0x000fca0000000f00 */
[----:B------:R-:W2:Y:S04]  /*08a0*/  LDG.E R7, desc[UR8][R4.64+-0x10] ;  /* 0xfffff00804077981 */ /* 0x000ea8000c1e1900 */
[----:B------:R-:W3:Y:S04]  /*08b0*/  LDG.E R25, desc[UR8][R4.64+-0xc] ;  /* 0xfffff40804197981 */ /* 0x000ee8000c1e1900 */
[----:B------:R-:W4:Y:S04]  /*08c0*/  LDG.E R21, desc[UR8][R4.64+-0x8] ;  /* 0xfffff80804157981 */ /* 0x000f28000c1e1900 */
[----:B------:R-:W4:Y:S04]  /*08d0*/  LDG.E R23, desc[UR8][R4.64+-0x4] ;  /* 0xfffffc0804177981 */ /* 0x000f28000c1e1900 */
[----:B------:R-:W4:Y:S04]  /*08e0*/  LDG.E R11, desc[UR8][R4.64] ;  /* 0x00000008040b7981 */ /* 0x000f28000c1e1900 */
[----:B------:R-:W4:Y:S04]  /*08f0*/  LDG.E R15, desc[UR8][R4.64+0x4] ;  /* 0x00000408040f7981 */ /* 0x000f28000c1e1900 */
[----:B------:R-:W4:Y:S04]  /*0900*/  LDG.E R19, desc[UR8][R4.64+0x8] ;  /* 0x0000080804137981 */ /* 0x000f28000c1e1900 */
[----:B------:R-:W4:Y:S01]  /*0910*/  LDG.E R17, desc[UR8][R4.64+0xc] ;  /* 0x00000c0804117981 */ /* 0x000f22000c1e1900 */
[----:B------:R-:W-:Y:S01]  /*0920*/  HFMA2 R12, -RZ, RZ, 0.96630859375, -0.0022525787353515625 ;  /* 0x3bbb989dff0c7431 */ /* 0x000fe200000001ff */
[----:B------:R-:W-:Y:S01]  /*0930*/  MOV R13, 0x437c0000 ;  /* 0x437c0000000d7802 */ /* 0x000fe20000000f00 */
[----:B------:R-:W-:-:S04]  /*0940*/  UIADD3 UR5, UPT, UPT, UR5, 0x8, URZ ;  /* 0x0000000805057890 */ /* 0x000fc8000fffe0ff */
[----:B------:R-:W-:Y:S01]  /*0950*/  UISETP.NE.AND UP1, UPT, UR5, URZ, UPT ;  /* 0x000000ff0500728c */ /* 0x000fe2000bf25270 */
[----:B--2--5:R-:W-:-:S04]  /*0960*/  FADD R7, R7, -R0 ;  /* 0x8000000007077221 */ /* 0x024fc80000000000 */
[----:B------:R-:W-:Y:S01]  /*0970*/  FFMA.SAT R6, R7, R12, 0.5 ;  /* 0x3f00000007067423 */ /* 0x000fe2000000200c */
[----:B---3--:R-:W-:-:S03]  /*0980*/  FADD R25, R25, -R0 ;  /* 0x8000000019197221 */ /* 0x008fc60000000000 */
[-C--:B------:R-:W-:Y:S01]  /*0990*/  FFMA.RM R9, R6, R13.reuse, 12582913 ;  /* 0x4b40000106097423 */ /* 0x080fe2000000400d */
[-C--:B------:R-:W-:Y:S01]  /*09a0*/  FFMA.SAT R6, R25, R12.reuse, 0.5 ;  /* 0x3f00000019067423 */ /* 0x080fe2000000200c */
[--C-:B----4-:R-:W-:Y:S02]  /*09b0*/  FADD R21, R21, -R0.reuse ;  /* 0x8000000015157221 */ /* 0x110fe40000000000 */
[----:B------:R-:W-:Y:S01]  /*09c0*/  FADD R8, R9, -12583039 ;  /* 0xcb40007f09087421 */ /* 0x000fe20000000000 */
[-C--:B------:R-:W-:Y:S01]  /*09d0*/  FFMA.RM R6, R6, R13.reuse, 12582913 ;  /* 0x4b40000106067423 */ /* 0x080fe2000000400d */
[-C--:B------:R-:W-:Y:S01]  /*09e0*/  FFMA.SAT R14, R21, R12.reuse, 0.5 ;  /* 0x3f000000150e7423 */ /* 0x080fe2000000200c */
[----:B------:R-:W-:Y:S01]  /*09f0*/  FADD R23, R23, -R0 ;  /* 0x8000000017177221 */ /* 0x000fe20000000000 */
[----:B------:R-:W-:Y:S01]  /*0a00*/  FFMA R8, R7, 1.4426950216293334961, -R8 ;  /* 0x3fb8aa3b07087823 */ /* 0x000fe20000000808 */
[C---:B------:R-:W-:Y:S01]  /*0a10*/  FADD R10, R6.reuse, -12583039 ;  /* 0xcb40007f060a7421 */ /* 0x040fe20000000000 */
[----:B------:R-:W-:Y:S01]  /*0a20*/  SHF.L.U32 R6, R6, 0x17, RZ ;  /* 0x0000001706067819 */ /* 0x000fe200000006ff */
[----:B------:R-:W-:Y:S01]  /*0a30*/  FFMA.SAT R18, R23, R12, 0.5 ;  /* 0x3f00000017127423 */ /* 0x000fe2000000200c */
[----:B------:R-:W-:Y:S01]  /*0a40*/  FFMA R8, R7, 1.925963033500011079e-08, R8 ;  /* 0x32a5706007087823 */ /* 0x000fe20000000008 */
[----:B------:R-:W-:Y:S01]  /*0a50*/  FFMA.RM R7, R14, R13, 12582913 ;  /* 0x4b4000010e077423 */ /* 0x000fe2000000400d */
[----:B------:R-:W-:-:S03]  /*0a60*/  FFMA R10, R25, 1.4426950216293334961, -R10 ;  /* 0x3fb8aa3b190a7823 */ /* 0x000fc6000000080a */
[----:B------:R-:W-:Y:S01]  /*0a70*/  FADD R14, R7, -12583039 ;  /* 0xcb40007f070e7421 */ /* 0x000fe20000000000 */
[----:B------:R-:W-:Y:S01]  /*0a80*/  FFMA R16, R25, 1.925963033500011079e-08, R10 ;  /* 0x32a5706019107823 */ /* 0x000fe2000000000a */
[----:B------:R-:W-:Y:S01]  /*0a90*/  FADD R25, R11, -R0 ;  /* 0x800000000b197221 */ /* 0x000fe20000000000 */
[-C--:B------:R-:W-:Y:S01]  /*0aa0*/  FFMA.RM R10, R18, R13.reuse, 12582913 ;  /* 0x4b400001120a7423 */ /* 0x080fe2000000400d */
[----:B------:R-:W-:Y:S01]  /*0ab0*/  FFMA R14, R21, 1.4426950216293334961, -R14 ;  /* 0x3fb8aa3b150e7823 */ /* 0x000fe2000000080e */
[----:B------:R-:W0:Y:S01]  /*0ac0*/  MUFU.EX2 R8, R8 ;  /* 0x0000000800087308 */ /* 0x000e220000000800 */
[----:B------:R-:W-:Y:S01]  /*0ad0*/  FFMA.SAT R22, R25, R12, 0.5 ;  /* 0x3f00000019167423 */ /* 0x000fe2000000200c */
[----:B------:R-:W-:Y:S01]  /*0ae0*/  FADD R18, R10, -12583039 ;  /* 0xcb40007f0a127421 */ /* 0x000fe20000000000 */
[----:B------:R-:W-:Y:S01]  /*0af0*/  FFMA R20, R21, 1.925963033500011079e-08, R14 ;  /* 0x32a5706015147823 */ /* 0x000fe2000000000e */
[----:B------:R-:W-:Y:S01]  /*0b00*/  FADD R21, R15, -R0 ;  /* 0x800000000f157221 */ /* 0x000fe20000000000 */
[----:B------:R-:W-:Y:S01]  /*0b10*/  FFMA.RM R14, R22, R13, 12582913 ;  /* 0x4b400001160e7423 */ /* 0x000fe2000000400d */
[----:B------:R-:W-:-:S02]  /*0b20*/  FFMA R18, R23, 1.4426950216293334961, -R18 ;  /* 0x3fb8aa3b17127823 */ /* 0x000fc40000000812 */
[-C--:B------:R-:W-:Y:S01]  /*0b30*/  FFMA.SAT R26, R21, R12.reuse, 0.5 ;  /* 0x3f000000151a7423 */ /* 0x080fe2000000200c */
[----:B------:R-:W-:Y:S01]  /*0b40*/  FADD R24, R14, -12583039 ;  /* 0xcb40007f0e187421 */ /* 0x000fe20000000000 */
[----:B------:R-:W-:Y:S01]  /*0b50*/  FFMA R22, R23, 1.925963033500011079e-08, R18 ;  /* 0x32a5706017167823 */ /* 0x000fe20000000012 */
[----:B------:R-:W-:Y:S01]  /*0b60*/  FADD R23, R19, -R0 ;  /* 0x8000000013177221 */ /* 0x000fe20000000000 */
[-C--:B------:R-:W-:Y:S01]  /*0b70*/  FFMA.RM R18, R26, R13.reuse, 12582913 ;  /* 0x4b4000011a127423 */ /* 0x080fe2000000400d */
[----:B------:R-:W-:Y:S01]  /*0b80*/  FFMA R24, R25, 1.4426950216293334961, -R24 ;  /* 0x3fb8aa3b19187823 */ /* 0x000fe20000000818 */
[----:B------:R-:W1:Y:S01]  /*0b90*/  MUFU.EX2 R11, R16 ;  /* 0x00000010000b7308 */ /* 0x000e620000000800 */
[-C--:B------:R-:W-:Y:S01]  /*0ba0*/  FFMA.SAT R28, R23, R12.reuse, 0.5 ;  /* 0x3f000000171c7423 */ /* 0x080fe2000000200c */
[----:B------:R-:W-:Y:S01]  /*0bb0*/  FADD R26, R18, -12583039 ;  /* 0xcb40007f121a7421 */ /* 0x000fe20000000000 */
[----:B------:R-:W-:Y:S01]  /*0bc0*/  FFMA R24, R25, 1.925963033500011079e-08, R24 ;  /* 0x32a5706019187823 */ /* 0x000fe20000000018 */
[----:B------:R-:W-:Y:S01]  /*0bd0*/  FADD R25, R17, -R0 ;  /* 0x8000000011197221 */ /* 0x000fe20000000000 */
[-C--:B------:R-:W-:Y:S01]  /*0be0*/  FFMA.RM R19, R28, R13.reuse, 12582913 ;  /* 0x4b4000011c137423 */ /* 0x080fe2000000400d */
[----:B------:R-:W-:Y:S01]  /*0bf0*/  FFMA R26, R21, 1.4426950216293334961, -R26 ;  /* 0x3fb8aa3b151a7823 */ /* 0x000fe2000000081a */
[----:B------:R-:W-:Y:S01]  /*0c00*/  SHF.L.U32 R14, R14, 0x17, RZ ;  /* 0x000000170e0e7819 */ /* 0x000fe200000006ff */
[----:B------:R-:W-:Y:S01]  /*0c10*/  FFMA.SAT R28, R25, R12, 0.5 ;  /* 0x3f000000191c7423 */ /* 0x000fe2000000200c */
[----:B------:R2:W3:Y:S01]  /*0c20*/  MUFU.EX2 R15, R20 ;  /* 0x00000014000f7308 */ /* 0x0004e20000000800 */
[----:B------:R-:W-:Y:S01]  /*0c30*/  FFMA R12, R21, 1.925963033500011079e-08, R26 ;  /* 0x32a57060150c7823 */ /* 0x000fe2000000001a */
[----:B------:R-:W-:Y:S01]  /*0c40*/  SHF.L.U32 R21, R9, 0x17, RZ ;  /* 0x0000001709157819 */ /* 0x000fe200000006ff */
[----:B------:R-:W-:-:S04]  /*0c50*/  FFMA.RM R13, R28, R13, 12582913 ;  /* 0x4b4000011c0d7423 */ /* 0x000fc8000000400d */
[----:B0-----:R-:W-:Y:S01]  /*0c60*/  FMUL R8, R21, R8 ;  /* 0x0000000815087220 */ /* 0x001fe20000400000 */
[----:B------:R0:W4:Y:S01]  /*0c70*/  MUFU.EX2 R16, R22 ;  /* 0x0000001600107308 */ /* 0x0001220000000800 */
[----:B--2---:R-:W-:Y:S01]  /*0c80*/  FADD R20, R19, -12583039 ;  /* 0xcb40007f13147421 */ /* 0x004fe20000000000 */
[----:B-1----:R-:W-:Y:S01]  /*0c90*/  FMUL R11, R6, R11 ;  /* 0x0000000b060b7220 */ /* 0x002fe20000400000 */
[----:B------:R-:W-:Y:S01]  /*0ca0*/  FADD R6, R8, R3 ;  /* 0x0000000308067221 */ /* 0x000fe20000000000 */
[----:B------:R-:W-:Y:S01]  /*0cb0*/  SHF.L.U32 R21, R18, 0x17, RZ ;  /* 0x0000001712157819 */ /* 0x000fe200000006ff */
[----:B------:R-:W-:Y:S01]  /*0cc0*/  FFMA R20, R23, 1.4426950216293334961, -R20 ;  /* 0x3fb8aa3b17147823 */ /* 0x000fe20000000814 */
[C---:B------:R-:W-:Y:S01]  /*0cd0*/  SHF.L.U32 R18, R13.reuse, 0x17, RZ ;  /* 0x000000170d127819 */ /* 0x040fe200000006ff */
[----:B------:R-:W-:Y:S01]  /*0ce0*/  FADD R6, R6, R11 ;  /* 0x0000000b06067221 */ /* 0x000fe20000000000 */
[----:B------:R-:W1:Y:S01]  /*0cf0*/  MUFU.EX2 R17, R24 ;  /* 0x0000001800117308 */ /* 0x000e620000000800 */
[----:B0-----:R-:W-:Y:S01]  /*0d00*/  FADD R22, R13, -12583039 ;  /* 0xcb40007f0d167421 */ /* 0x001fe20000000000 */
[----:B------:R-:W-:Y:S01]  /*0d10*/  FFMA R23, R23, 1.925963033500011079e-08, R20 ;  /* 0x32a5706017177823 */ /* 0x000fe20000000014 */
[----:B------:R-:W-:Y:S01]  /*0d20*/  SHF.L.U32 R20, R7, 0x17, RZ ;  /* 0x0000001707147819 */ /* 0x000fe200000006ff */
[----:B------:R-:W-:Y:S01]  /*0d30*/  STG.E desc[UR8][R4.64+-0xc], R11 ;  /* 0xfffff40b04007986 */ /* 0x000fe2000c101908 */
[----:B------:R-:W-:Y:S01]  /*0d40*/  FFMA R22, R25, 1.4426950216293334961, -R22 ;  /* 0x3fb8aa3b19167823 */ /* 0x000fe20000000816 */
[----:B------:R-:W-:-:S02]  /*0d50*/  SHF.L.U32 R7, R10, 0x17, RZ ;  /* 0x000000170a077819 */ /* 0x000fc400000006ff */
[----:B------:R-:W0:Y:S01]  /*0d60*/  MUFU.EX2 R12, R12 ;  /* 0x0000000c000c7308 */ /* 0x000e220000000800 */
[----:B------:R-:W-:Y:S01]  /*0d70*/  FFMA R22, R25, 1.925963033500011079e-08, R22 ;  /* 0x32a5706019167823 */ /* 0x000fe20000000016 */
[----:B------:R-:W-:Y:S01]  /*0d80*/  SHF.L.U32 R10, R19, 0x17, RZ ;  /* 0x00000017130a7819 */ /* 0x000fe200000006ff */
[----:B---3--:R-:W-:Y:S01]  /*0d90*/  FMUL R15, R20, R15 ;  /* 0x0000000f140f7220 */ /* 0x008fe20000400000 */
[----:B----4-:R-:W-:Y:S01]  /*0da0*/  FMUL R7, R7, R16 ;  /* 0x0000001007077220 */ /* 0x010fe20000400000 */
[----:B------:R2:W-:Y:S02]  /*0db0*/  STG.E desc[UR8][R4.64+-0x10], R8 ;  /* 0xfffff00804007986 */ /* 0x0005e4000c101908 */
[----:B------:R-:W-:Y:S01]  /*0dc0*/  FADD R6, R6, R15 ;  /* 0x0000000f06067221 */ /* 0x000fe20000000000 */
[----:B------:R-:W3:Y:S01]  /*0dd0*/  MUFU.EX2 R9, R23 ;  /* 0x0000001700097308 */ /* 0x000ee20000000800 */
[----:B-1----:R-:W-:Y:S01]  /*0de0*/  FMUL R17, R14, R17 ;  /* 0x000000110e117220 */ /* 0x002fe20000400000 */
[----:B------:R-:W-:Y:S01]  /*0df0*/  STG.E desc[UR8][R4.64+-0x8], R15 ;  /* 0xfffff80f04007986 */ /* 0x000fe2000c101908 */
[----:B------:R-:W-:-:S03]  /*0e00*/  FADD R6, R6, R7 ;  /* 0x0000000706067221 */ /* 0x000fc60000000000 */
[----:B------:R-:W-:Y:S01]  /*0e10*/  STG.E desc[UR8][R4.64], R17 ;  /* 0x0000001104007986 */ /* 0x000fe2000c101908 */
[----:B------:R-:W-:Y:S01]  /*0e20*/  FADD R6, R6, R17 ;  /* 0x0000001106067221 */ /* 0x000fe20000000000 */
[----:B------:R-:W1:Y:S01]  /*0e30*/  MUFU.EX2 R3, R22 ;  /* 0x0000001600037308 */ /* 0x000e620000000800 */
[----:B0-----:R-:W-:Y:S01]  /*0e40*/  FMUL R21, R21, R12 ;  /* 0x0000000c15157220 */ /* 0x001fe20000400000 */
[----:B--2---:R-:W-:Y:S01]  /*0e50*/  IADD3 R8, P0, PT, R4, 0x20, RZ ;  /* 0x0000002004087810 */ /* 0x004fe20007f1e0ff */
[----:B------:R0:W-:Y:S02]  /*0e60*/  STG.E desc[UR8][R4.64+-0x4], R7 ;  /* 0xfffffc0704007986 */ /* 0x0001e4000c101908 */
[----:B------:R-:W-:Y:S02]  /*0e70*/  FADD R6, R6, R21 ;  /* 0x0000001506067221 */ /* 0x000fe40000000000 */
[----:B------:R2:W-:Y:S01]  /*0e80*/  STG.E desc[UR8][R4.64+0x4], R21 ;  /* 0x0000041504007986 */ /* 0x0005e2000c101908 */
[----:B---3--:R-:W-:-:S04]  /*0e90*/  FMUL R9, R10, R9 ;  /* 0x000000090a097220 */ /* 0x008fc80000400000 */
[----:B------:R-:W-:Y:S01]  /*0ea0*/  FADD R6, R6, R9 ;  /* 0x0000000906067221 */ /* 0x000fe20000000000 */
[----:B------:R2:W-:Y:S01]  /*0eb0*/  STG.E desc[UR8][R4.64+0x8], R9 ;  /* 0x0000080904007986 */ /* 0x0005e2000c101908 */
[----:B0-----:R-:W-:Y:S01]  /*0ec0*/  IADD3.X R7, PT, PT, RZ, R5, RZ, P0, !PT ;  /* 0x00000005ff077210 */ /* 0x001fe200007fe4ff */
[----:B-1----:R-:W-:-:S04]  /*0ed0*/  FMUL R11, R18, R3 ;  /* 0x00000003120b7220 */ /* 0x002fc80000400000 */
[----:B------:R-:W-:Y:S01]  /*0ee0*/  FADD R3, R6, R11 ;  /* 0x0000000b06037221 */ /* 0x000fe20000000000 */
[----:B------:R2:W-:Y:S01]  /*0ef0*/  STG.E desc[UR8][R4.64+0xc], R11 ;  /* 0x00000c0b04007986 */ /* 0x0005e2000c101908 */
[----:B------:R-:W-:Y:S05]  /*0f00*/  BRA.U UP1, `(.L_x_23) ;  /* 0xfffffff9015c7547 */ /* 0x000fea000b83ffff */
.L_x_22:
[----:B------:R-:W-:Y:S05]  /*0f10*/  BRA.U !UP0, `(.L_x_21) ;  /* 0x0000000508e87547 */ /* 0x000fea000b800000 */
[----:B------:R-:W0:Y:S01]  /*0f20*/  LDCU UR5, c[0x0][0x38c] ;  /* 0x00007180ff0577ac */ /* 0x000e220008000800 */
[----:B------:R-:W-:Y:S02]  /*0f30*/  UISETP.GE.U32.AND UP0, UPT, UR6, 0x4, UPT ;  /* 0x000000040600788c */ /* 0x000fe4000bf06070 */
[----:B0-----:R-:W-:-:S04]  /*0f40*/  ULOP3.LUT UR7, UR5, 0x3, URZ, 0xc0, !UPT ;  /* 0x0000000305077892 */ /* 0x001fc8000f8ec0ff */
[----:B------:R-:W-:-:S03]  /*0f50*/  UISETP.NE.AND UP1, UPT, UR7, URZ, UPT ;  /* 0x000000ff0700728c */ /* 0x000fc6000bf25270 */
[----:B------:R-:W-:Y:S08]  /*0f60*/  BRA.U !UP0, `(.L_x_24) ;  /* 0x0000000108ec7547 */ /* 0x000ff0000b800000 */
[----:B--2---:R-:W0:Y:S01]  /*0f70*/  LDC.64 R4, c[0x0][0x380] ;  /* 0x0000e000ff047b82 */ /* 0x004e220000000a00 */
[----:B------:R-:W-:-:S05]  /*0f80*/  IADD3 R7, PT, PT, R2, UR4, RZ ;  /* 0x0000000402077c10 */ /* 0x000fca000fffe0ff */
[----:B0-----:R-:W-:-:S05]  /*0f90*/  IMAD.WIDE.U32 R4, R7, 0x4, R4 ;  /* 0x0000000407047825 */ /* 0x001fca00078e0004 */
[----:B------:R-:W2:Y:S01]  /*0fa0*/  LDG.E R7, desc[UR8][R4.64] ;  /* 0x0000000804077981 */ /* 0x000ea2000c1e1900 */
[----:B------:R-:W-:Y:S01]  /*0fb0*/  HFMA2 R9, -RZ, RZ, 0.96630859375, -0.0022525787353515625 ;  /* 0x3bbb989dff097431 */ /* 0x000fe200000001ff */
[----:B------:R-:W-:Y:S02]  /*0fc0*/  MOV R8, 0x437c0000 ;  /* 0x437c000000087802 */ /* 0x000fe40000000f00 */
[----:B------:R-:W-:-:S04]  /*0fd0*/  IADD3 R12, P0, PT, R2, UR4, RZ ;  /* 0x00000004020c7c10 */ /* 0x000fc8000ff1e0ff */
[----:B------:R-:W-:Y:S01]  /*0fe0*/  IADD3.X R14, PT, PT, RZ, RZ, RZ, P0, !PT ;  /* 0x000000ffff0e7210 */ /* 0x000fe200007fe4ff */
[----:B--2--5:R-:W-:-:S04]  /*0ff0*/  FADD R10, R7, -R0 ;  /* 0x80000000070a7221 */ /* 0x024fc80000000000 */
[----:B------:R-:W-:-:S04]  /*1000*/  FFMA.SAT R7, R10, R9, 0.5 ;  /* 0x3f0000000a077423 */ /* 0x000fc80000002009 */
[----:B------:R-:W-:Y:S02]  /*1010*/  FFMA.RM R11, R7, R8, 12582913 ;  /* 0x4b400001070b7423 */ /* 0x000fe40000004008 */
[----:B------:R-:W0:Y:S02]  /*1020*/  LDC.64 R6, c[0x0][0x380] ;  /* 0x0000e000ff067b82 */ /* 0x000e240000000a00 */
[----:B------:R-:W-:-:S04]  /*1030*/  FADD R13, R11, -12583039 ;  /* 0xcb40007f0b0d7421 */ /* 0x000fc80000000000 */
[----:B------:R-:W-:-:S04]  /*1040*/  FFMA R13, R10, 1.4426950216293334961, -R13 ;  /* 0x3fb8aa3b0a0d7823 */ /* 0x000fc8000000080d */
[----:B------:R-:W-:Y:S01]  /*1050*/  FFMA R13, R10, 1.925963033500011079e-08, R13 ;  /* 0x32a570600a0d7823 */ /* 0x000fe2000000000d */
[----:B------:R-:W-:-:S05]  /*1060*/  SHF.L.U32 R10, R11, 0x17, RZ ;  /* 0x000000170b0a7819 */ /* 0x000fca00000006ff */
[----:B------:R-:W1:Y:S01]  /*1070*/  MUFU.EX2 R13, R13 ;  /* 0x0000000d000d7308 */ /* 0x000e620000000800 */
[----:B0-----:R-:W-:-:S04]  /*1080*/  LEA R6, P0, R12, R6, 0x2 ;  /* 0x000000060c067211 */ /* 0x001fc800078010ff */
[----:B------:R-:W-:Y:S01]  /*1090*/  LEA.HI.X R7, R12, R7, R14, 0x2, P0 ;  /* 0x000000070c077211 */ /* 0x000fe200000f140e */
[----:B-1----:R-:W-:-:S05]  /*10a0*/  FMUL R10, R10, R13 ;  /* 0x0000000d0a0a7220 */ /* 0x002fca0000400000 */
[----:B------:R0:W-:Y:S04]  /*10b0*/  STG.E desc[UR8][R4.64], R10 ;  /* 0x0000000a04007986 */ /* 0x0001e8000c101908 */
[----:B------:R-:W2:Y:S04]  /*10c0*/  LDG.E R11, desc[UR8][R6.64+0x4] ;  /* 0x00000408060b7981 */ /* 0x000ea8000c1e1900 */
[----:B------:R-:W3:Y:S04]  /*10d0*/  LDG.E R15, desc[UR8][R6.64+0x8] ;  /* 0x00000808060f7981 */ /* 0x000ee8000c1e1900 */
[----:B------:R-:W4:Y:S01]  /*10e0*/  LDG.E R17, desc[UR8][R6.64+0xc] ;  /* 0x00000c0806117981 */ /* 0x000f22000c1e1900 */
[----:B------:R-:W-:Y:S01]  /*10f0*/  FADD R3, R3, R10 ;  /* 0x0000000a03037221 */ /* 0x000fe20000000000 */
[----:B------:R-:W-:Y:S01]  /*1100*/  UIADD3 UR4, UPT, UPT, UR4, 0x4, URZ ;  /* 0x0000000404047890 */ /* 0x000fe2000fffe0ff */
[--C-:B--2---:R-:W-:Y:S01]  /*1110*/  FADD R12, R11, -R0.reuse ;  /* 0x800000000b0c7221 */ /* 0x104fe20000000000 */
[----:B---3--:R-:W-:-:S03]  /*1120*/  FADD R14, R15, -R0 ;  /* 0x800000000f0e7221 */ /* 0x008fc60000000000 */
[-C--:B------:R-:W-:Y:S01]  /*1130*/  FFMA.SAT R11, R12, R9.reuse, 0.5 ;  /* 0x3f0000000c0b7423 */ /* 0x080fe20000002009 */
[----:B----4-:R-:W-:Y:S01]  /*1140*/  FADD R16, R17, -R0 ;  /* 0x8000000011107221 */ /* 0x010fe20000000000 */
[-C--:B------:R-:W-:Y:S02]  /*1150*/  FFMA.SAT R15, R14, R9.reuse, 0.5 ;  /* 0x3f0000000e0f7423 */ /* 0x080fe40000002009 */
[-C--:B------:R-:W-:Y:S01]  /*1160*/  FFMA.RM R11, R11, R8.reuse, 12582913 ;  /* 0x4b4000010b0b7423 */ /* 0x080fe20000004008 */
[----:B------:R-:W-:Y:S01]  /*1170*/  FFMA.SAT R9, R16, R9, 0.5 ;  /* 0x3f00000010097423 */ /* 0x000fe20000002009 */
[-C--:B------:R-:W-:Y:S02]  /*1180*/  FFMA.RM R15, R15, R8.reuse, 12582913 ;  /* 0x4b4000010f0f7423 */ /* 0x080fe40000004008 */
[C---:B------:R-:W-:Y:S01]  /*1190*/  FADD R13, R11.reuse, -12583039 ;  /* 0xcb40007f0b0d7421 */ /* 0x040fe20000000000 */
[----:B------:R-:W-:Y:S01]  /*11a0*/  SHF.L.U32 R11, R11, 0x17, RZ ;  /* 0x000000170b0b7819 */ /* 0x000fe200000006ff */
[----:B------:R-:W-:Y:S01]  /*11b0*/  FFMA.RM R9, R9, R8, 12582913 ;  /* 0x4b40000109097423 */ /* 0x000fe20000004008 */
[C---:B0-----:R-:W-:Y:S01]  /*11c0*/  FADD R5, R15.reuse, -12583039 ;  /* 0xcb40007f0f057421 */ /* 0x041fe20000000000 */
[----:B------:R-:W-:Y:S01]  /*11d0*/  FFMA R13, R12, 1.4426950216293334961, -R13 ;  /* 0x3fb8aa3b0c0d7823 */ /* 0x000fe2000000080d */
[----:B------:R-:W-:Y:S01]  /*11e0*/  SHF.L.U32 R15, R15, 0x17, RZ ;  /* 0x000000170f0f7819 */ /* 0x000fe200000006ff */
[C---:B------:R-:W-:Y:S01]  /*11f0*/  FADD R17, R9.reuse, -12583039 ;  /* 0xcb40007f09117421 */ /* 0x040fe20000000000 */
[----:B------:R-:W-:Y:S01]  /*1200*/  FFMA R5, R14, 1.4426950216293334961, -R5 ;  /* 0x3fb8aa3b0e057823 */ /* 0x000fe20000000805 */
[----:B------:R-:W-:Y:S01]  /*1210*/  FFMA R13, R12, 1.925963033500011079e-08, R13 ;  /* 0x32a570600c0d7823 */ /* 0x000fe2000000000d */
[----:B------:R-:W-:Y:S01]  /*1220*/  SHF.L.U32 R9, R9, 0x17, RZ ;  /* 0x0000001709097819 */ /* 0x000fe200000006ff */
[----:B------:R-:W-:Y:S01]  /*1230*/  FFMA R17, R16, 1.4426950216293334961, -R17 ;  /* 0x3fb8aa3b10117823 */ /* 0x000fe20000000811 */
[----:B------:R-:W-:Y:S01]  /*1240*/  FFMA R5, R14, 1.925963033500011079e-08, R5 ;  /* 0x32a570600e057823 */ /* 0x000fe20000000005 */
[----:B------:R-:W0:Y:S02]  /*1250*/  MUFU.EX2 R4, R13 ;  /* 0x0000000d00047308 */ /* 0x000e240000000800 */
[----:B------:R-:W-:-:S06]  /*1260*/  FFMA R17, R16, 1.925963033500011079e-08, R17 ;  /* 0x32a5706010117823 */ /* 0x000fcc0000000011 */
[----:B------:R-:W1:Y:S08]  /*1270*/  MUFU.EX2 R8, R5 ;  /* 0x0000000500087308 */ /* 0x000e700000000800 */
[----:B------:R-:W2:Y:S01]  /*1280*/  MUFU.EX2 R12, R17 ;  /* 0x00000011000c7308 */ /* 0x000ea20000000800 */
[----:B0-----:R-:W-:-:S04]  /*1290*/  FMUL R4, R11, R4 ;  /* 0x000000040b047220 */ /* 0x001fc80000400000 */
[----:B------:R-:W-:Y:S01]  /*12a0*/  FADD R3, R3, R4 ;  /* 0x0000000403037221 */ /* 0x000fe20000000000 */
[----:B------:R0:W-:Y:S01]  /*12b0*/  STG.E desc[UR8][R6.64+0x4], R4 ;  /* 0x0000040406007986 */ /* 0x0001e2000c101908 */
[----:B-1----:R-:W-:-:S04]  /*12c0*/  FMUL R8, R15, R8 ;  /* 0x000000080f087220 */ /* 0x002fc80000400000 */
[----:B------:R-:W-:Y:S01]  /*12d0*/  FADD R3, R3, R8 ;  /* 0x0000000803037221 */ /* 0x000fe20000000000 */
[----:B------:R0:W-:Y:S01]  /*12e0*/  STG.E desc[UR8][R6.64+0x8], R8 ;  /* 0x0000080806007986 */ /* 0x0001e2000c101908 */
[----:B--2---:R-:W-:-:S04]  /*12f0*/  FMUL R9, R9, R12 ;  /* 0x0000000c09097220 */ /* 0x004fc80000400000 */
[----:B------:R-:W-:Y:S01]  /*1300*/  FADD R3, R3, R9 ;  /* 0x0000000903037221 */ /* 0x000fe20000000000 */
[----:B------:R0:W-:Y:S06]  /*1310*/  STG.E desc[UR8][R6.64+0xc], R9 ;  /* 0x00000c0906007986 */ /* 0x0001ec000c101908 */
.L_x_24:
[----:B------:R-:W-:Y:S05]  /*1320*/  BRA.U !UP1, `(.L_x_21) ;  /* 0x0000000109e47547 */ /* 0x000fea000b800000 */
[----:B------:R-:W-:Y:S02]  /*1330*/  UISETP.NE.AND UP0, UPT, UR7, 0x1, UPT ;  /* 0x000000010700788c */ /* 0x000fe4000bf05270 */
[----:B------:R-:W-:-:S04]  /*1340*/  ULOP3.LUT UR5, UR5, 0x1, URZ, 0xc0, !UPT ;  /* 0x0000000105057892 */ /* 0x000fc8000f8ec0ff */
[----:B------:R-:W-:-:S03]  /*1350*/  UISETP.NE.U32.AND UP1, UPT, UR5, 0x1, UPT ;  /* 0x000000010500788c */ /* 0x000fc6000bf25070 */
[----:B------:R-:W-:Y:S08]  /*1360*/  BRA.U !UP0, `(.L_x_25) ;  /* 0x00000001088c7547 */ /* 0x000ff0000b800000 */
[----:B0-2---:R-:W0:Y:S01]  /*1370*/  LDC.64 R4, c[0x0][0x380] ;  /* 0x0000e000ff047b82 */ /* 0x005e220000000a00 */
        /* <DEDUP_REMOVED lines=11> */
[C---:B------:R-:W-:Y:S01]  /*1430*/  FADD R11, R9.reuse, -12583039 ;  /* 0xcb40007f090b7421 */ /* 0x040fe20000000000 */
[----:B------:R-:W-:-:S03]  /*1440*/  SHF.L.U32 R9, R9, 0x17, RZ ;  /* 0x0000001709097819 */ /* 0x000fc600000006ff */
[----:B------:R-:W-:-:S04]  /*1450*/  FFMA R11, R8, 1.4426950216293334961, -R11 ;  /* 0x3fb8aa3b080b7823 */ /* 0x000fc8000000080b */
[----:B------:R-:W-:-:S04]  /*1460*/  FFMA R11, R8, 1.925963033500011079e-08, R11 ;  /* 0x32a57060080b7823 */ /* 0x000fc8000000000b */
[----:B------:R-:W1:Y:S01]  /*1470*/  MUFU.EX2 R8, R11 ;  /* 0x0000000b00087308 */ /* 0x000e620000000800 */
[----:B0-----:R-:W-:-:S04]  /*1480*/  LEA R6, P0, R12, R6, 0x2 ;  /* 0x000000060c067211 */ /* 0x001fc800078010ff */
[----:B------:R-:W-:Y:S01]  /*1490*/  LEA.HI.X R7, R12, R7, R14, 0x2, P0 ;  /* 0x000000070c077211 */ /* 0x000fe200000f140e */
[----:B-1----:R-:W-:-:S05]  /*14a0*/  FMUL R8, R9, R8 ;  /* 0x0000000809087220 */ /* 0x002fca0000400000 */
[----:B------:R1:W-:Y:S04]  /*14b0*/  STG.E desc[UR8][R4.64], R8 ;  /* 0x0000000804007986 */ /* 0x0003e8000c101908 */
[----:B------:R-:W2:Y:S01]  /*14c0*/  LDG.E R9, desc[UR8][R6.64+0x4] ;  /* 0x0000040806097981 */ /* 0x000ea2000c1e1900 */
[----:B------:R-:W-:Y:S01]  /*14d0*/  FADD R3, R3, R8 ;  /* 0x0000000803037221 */ /* 0x000fe20000000000 */
[----:B------:R-:W-:Y:S01]  /*14e0*/  UIADD3 UR4, UPT, UPT, UR4, 0x2, URZ ;  /* 0x0000000204047890 */ /* 0x000fe2000fffe0ff */
[----:B--2---:R-:W-:-:S04]  /*14f0*/  FADD R9, R9, -R0 ;  /* 0x8000000009097221 */ /* 0x004fc80000000000 */
[----:B------:R-:W-:-:S04]  /*1500*/  FFMA.SAT R10, R9, R10, 0.5 ;  /* 0x3f000000090a7423 */ /* 0x000fc8000000200a */
[----:B------:R-:W-:-:S04]  /*1510*/  FFMA.RM R10, R10, R13, 12582913 ;  /* 0x4b4000010a0a7423 */ /* 0x000fc8000000400d */
[C---:B------:R-:W-:Y:S01]  /*1520*/  FADD R12, R10.reuse, -12583039 ;  /* 0xcb40007f0a0c7421 */ /* 0x040fe20000000000 */
[----:B------:R-:W-:-:S03]  /*1530*/  SHF.L.U32 R10, R10, 0x17, RZ ;  /* 0x000000170a0a7819 */ /* 0x000fc600000006ff */
[----:B------:R-:W-:-:S04]  /*1540*/  FFMA R12, R9, 1.4426950216293334961, -R12 ;  /* 0x3fb8aa3b090c7823 */ /* 0x000fc8000000080c */
[----:B------:R-:W-:-:S04]  /*1550*/  FFMA R12, R9, 1.925963033500011079e-08, R12 ;  /* 0x32a57060090c7823 */ /* 0x000fc8000000000c */
[----:B------:R-:W0:Y:S02]  /*1560*/  MUFU.EX2 R9, R12 ;  /* 0x0000000c00097308 */ /* 0x000e240000000800 */
[----:B0-----:R-:W-:-:S04]  /*1570*/  FMUL R9, R10, R9 ;  /* 0x000000090a097220 */ /* 0x001fc80000400000 */
[----:B------:R-:W-:Y:S01]  /*1580*/  FADD R3, R3, R9 ;  /* 0x0000000903037221 */ /* 0x000fe20000000000 */
[----:B------:R1:W-:Y:S06]  /*1590*/  STG.E desc[UR8][R6.64+0x4], R9 ;  /* 0x0000040906007986 */ /* 0x0003ec000c101908 */
.L_x_25:
[----:B------:R-:W-:Y:S05]  /*15a0*/  BRA.U UP1, `(.L_x_21) ;  /* 0x0000000101447547 */ /* 0x000fea000b800000 */
[----:B012---:R-:W0:Y:S01]  /*15b0*/  LDC.64 R4, c[0x0][0x380] ;  /* 0x0000e000ff047b82 */ /* 0x007e220000000a00 */
[----:B------:R-:W-:-:S05]  /*15c0*/  IADD3 R7, PT, PT, R2, UR4, RZ ;  /* 0x0000000402077c10 */ /* 0x000fca000fffe0ff */
[----:B0-----:R-:W-:-:S05]  /*15d0*/  IMAD.WIDE.U32 R4, R7, 0x4, R4 ;  /* 0x0000000407047825 */ /* 0x001fca00078e0004 */
[----:B------:R-:W2:Y:S01]  /*15e0*/  LDG.E R7, desc[UR8][R4.64] ;  /* 0x0000000804077981 */ /* 0x000ea2000c1e1900 */
[----:B------:R-:W-:Y:S01]  /*15f0*/  HFMA2 R6, -RZ, RZ, 0.96630859375, -0.0022525787353515625 ;  /* 0x3bbb989dff067431 */ /* 0x000fe200000001ff */
[----:B------:R-:W-:Y:S01]  /*1600*/  MOV R9, 0x437c0000 ;  /* 0x437c000000097802 */ /* 0x000fe20000000f00 */
[----:B--2--5:R-:W-:-:S04]  /*1610*/  FADD R7, R7, -R0 ;  /* 0x8000000007077221 */ /* 0x024fc80000000000 */
        /* <DEDUP_REMOVED lines=10> */
.L_x_21:
[----:B01----:R-:W0:Y:S02]  /*16c0*/  LDC R6, c[0x0][0x38c] ;  /* 0x0000e300ff067b82 */ /* 0x003e240000000800 */
[----:B0-----:R-:W-:-:S13]  /*16d0*/  ISETP.GE.AND P0, PT, R6, 0x1, PT ;  /* 0x000000010600780c */ /* 0x001fda0003f06270 */
[----:B------:R-:W-:Y:S05]  /*16e0*/  @!P0 EXIT ;  /* 0x000000000000894d */ /* 0x000fea0003800000 */
[C---:B------:R-:W-:Y:S01]  /*16f0*/  ISETP.GE.U32.AND P0, PT, R6.reuse, 0x10, PT ;  /* 0x000000100600780c */ /* 0x040fe20003f06070 */
[----:B------:R-:W-:Y:S01]  /*1700*/  HFMA2 R7, -RZ, RZ, 0, 0 ;  /* 0x00000000ff077431 */ /* 0x000fe200000001ff */
[----:B------:R-:W-:-:S11]  /*1710*/  LOP3.LUT R8, R6, 0xf, RZ, 0xc0, !PT ;  /* 0x0000000f06087812 */ /* 0x000fd600078ec0ff */
[----:B------:R-:W-:Y:S05]  /*1720*/  @!P0 BRA `(.L_x_26) ;  /* 0x0000000c00b48947 */ /* 0x000fea0003800000 */
[----:B--23--:R-:W0:Y:S01]  /*1730*/  LDC.64 R4, c[0x0][0x380] ;  /* 0x0000e000ff047b82 */ /* 0x00ce220000000a00 */
[----:B------:R-:W-:-:S04]  /*1740*/  LOP3.LUT R7, R6, 0x7ffffff0, RZ, 0xc0, !PT ;  /* 0x7ffffff006077812 */ /* 0x000fc800078ec0ff */
[----:B------:R-:W-:Y:S01]  /*1750*/  IADD3 R6, PT, PT, -R7, RZ, RZ ;  /* 0x000000ff07067210 */ /* 0x000fe20007ffe1ff */
[----:B0-----:R-:W-:-:S03]  /*1760*/  IMAD.WIDE.U32 R4, R2, 0x4, R4 ;  /* 0x0000000402047825 */ /* 0x001fc600078e0004 */
[----:B-----5:R-:W-:-:S04]  /*1770*/  IADD3 R0, P0, PT, R4, 0x20, RZ ;  /* 0x0000002004007810 */ /* 0x020fc80007f1e0ff */
[----:B------:R-:W-:-:S09]  /*1780*/  IADD3.X R11, PT, PT, RZ, R5, RZ, P0, !PT ;  /* 0x00000005ff0b7210 */ /* 0x000fd200007fe4ff */
.L_x_43:
[----:B0-----:R-:W-:Y:S02]  /*1790*/  MOV R4, R0 ;  /* 0x0000000000047202 */ /* 0x001fe40000000f00 */
[----:B------:R-:W-:-:S05]  /*17a0*/  MOV R5, R11 ;  /* 0x0000000b00057202 */ /* 0x000fca0000000f00 */
[----:B------:R-:W2:Y:S01]  /*17b0*/  LDG.E R0, desc[UR8][R4.64+-0x20] ;  /* 0xffffe00804007981 */ /* 0x000ea2000c1e1900 */
[----:B------:R-:W0:Y:S01]  /*17c0*/  MUFU.RCP R10, R3 ;  /* 0x00000003000a7308 */ /* 0x000e220000001000 */
[----:B------:R-:W-:-:S04]  /*17d0*/  IADD3 R6, PT, PT, R6, 0x10, RZ ;  /* 0x0000001006067810 */ /* 0x000fc80007ffe0ff */
[----:B------:R-:W-:Y:S01]  /*17e0*/  ISETP.NE.AND P2, PT, R6, RZ, PT ;  /* 0x000000ff0600720c */ /* 0x000fe20003f45270 */
[----:B0-----:R-:W-:-:S04]  /*17f0*/  FFMA R9, R10, -R3, 1 ;  /* 0x3f8000000a097423 */ /* 0x001fc80000000803 */
[----:B------:R-:W-:Y:S01]  /*1800*/  FFMA R9, R10, R9, R10 ;  /* 0x000000090a097223 */ /* 0x000fe2000000000a */
[----:B--2---:R-:W0:Y:S03]  /*1810*/  FCHK P0, R0, R3 ;  /* 0x0000000300007302 */ /* 0x004e260000000000 */
[----:B------:R-:W-:-:S04]  /*1820*/  FFMA R10, R0, R9, RZ ;  /* 0x00000009000a7223 */ /* 0x000fc800000000ff */
[----:B------:R-:W-:-:S04]  /*1830*/  FFMA R11, R10, -R3, R0 ;  /* 0x800000030a0b7223 */ /* 0x000fc80000000000 */
[----:B------:R-:W-:Y:S01]  /*1840*/  FFMA R9, R9, R11, R10 ;  /* 0x0000000b09097223 */ /* 0x000fe2000000000a */
[----:B0-----:R-:W-:Y:S06]  /*1850*/  @!P0 BRA `(.L_x_27) ;  /* 0x00000000000c8947 */ /* 0x001fec0003800000 */
[----:B------:R-:W-:-:S07]  /*1860*/  MOV R12, 0x1880 ;  /* 0x00001880000c7802 */ /* 0x000fce0000000f00 */
[----:B------:R-:W-:Y:S05]  /*1870*/  CALL.REL.NOINC `($__internal_0_$__cuda_sm3x_div_rn_noftz_f32_slowpath) ;  /* 0x0000001800e07944 */ /* 0x000fea0003c00000 */
[----:B------:R-:W-:-:S07]  /*1880*/  MOV R9, R0 ;  /* 0x0000000000097202 */ /* 0x000fce0000000f00 */
.L_x_27:
[----:B------:R-:W2:Y:S01]  /*1890*/  LDG.E R13, desc[UR8][R4.64+-0x1c] ;  /* 0xffffe408040d7981 */ /* 0x000ea2000c1e1900 */
[----:B------:R-:W0:Y:S01]  /*18a0*/  MUFU.RCP R0, R3 ;  /* 0x0000000300007308 */ /* 0x000e220000001000 */
[----:B------:R-:W-:-:S05]  /*18b0*/  FMNMX R9, R9, 1.0000000116860974231e-07, !PT ;  /* 0x33d6bf9509097809 */ /* 0x000fca0007800000 */
[----:B------:R1:W-:Y:S01]  /*18c0*/  STG.E desc[UR8][R4.64+-0x20], R9 ;  /* 0xffffe00904007986 */ /* 0x0003e2000c101908 */
[----:B0-----:R-:W-:-:S04]  /*18d0*/  FFMA R11, R0, -R3, 1 ;  /* 0x3f800000000b7423 */ /* 0x001fc80000000803 */
[----:B------:R-:W-:Y:S01]  /*18e0*/  FFMA R0, R0, R11, R0 ;  /* 0x0000000b00007223 */ /* 0x000fe20000000000 */
[----:B--2---:R-:W0:Y:S03]  /*18f0*/  FCHK P0, R13, R3 ;  /* 0x000000030d007302 */ /* 0x004e260000000000 */
[----:B------:R-:W-:-:S04]  /*1900*/  FFMA R10, R0, R13, RZ ;  /* 0x0000000d000a7223 */ /* 0x000fc800000000ff */
[----:B------:R-:W-:-:S04]  /*1910*/  FFMA R11, R10, -R3, R13 ;  /* 0x800000030a0b7223 */ /* 0x000fc8000000000d */
[----:B------:R-:W-:Y:S01]  /*1920*/  FFMA R0, R0, R11, R10 ;  /* 0x0000000b00007223 */ /* 0x000fe2000000000a */
[----:B01----:R-:W-:Y:S06]  /*1930*/  @!P0 BRA `(.L_x_28) ;  /* 0x00000000000c8947 */ /* 0x003fec0003800000 */
[----:B------:R-:W-:Y:S02]  /*1940*/  MOV R0, R13 ;  /* 0x0000000d00007202 */ /* 0x000fe40000000f00 */
[----:B------:R-:W-:-:S07]  /*1950*/  MOV R12, 0x1970 ;  /* 0x00001970000c7802 */ /* 0x000fce0000000f00 */
[----:B------:R-:W-:Y:S05]  /*1960*/  CALL.REL.NOINC `($__internal_0_$__cuda_sm3x_div_rn_noftz_f32_slowpath) ;  /* 0x0000001800a47944 */ /* 0x000fea0003c00000 */
.L_x_28:
        /* <DEDUP_REMOVED lines=14> */
.L_x_29:
        /* <DEDUP_REMOVED lines=14> */
.L_x_30:
        /* <DEDUP_REMOVED lines=14> */
.L_x_31:
        /* <DEDUP_REMOVED lines=14> */
.L_x_32:
        /* <DEDUP_REMOVED lines=14> */
.L_x_33:
        /* <DEDUP_REMOVED lines=14> */
.L_x_34:
        /* <DEDUP_REMOVED lines=14> */
.L_x_35:
        /* <DEDUP_REMOVED lines=14> */
.L_x_36:
        /* <DEDUP_REMOVED lines=14> */
.L_x_37:
        /* <DEDUP_REMOVED lines=14> */
.L_x_38:
        /* <DEDUP_REMOVED lines=14> */
.L_x_39:
        /* <DEDUP_REMOVED lines=14> */
.L_x_40:
        /* <DEDUP_REMOVED lines=14> */
.L_x_41:
        /* <DEDUP_REMOVED lines=14> */
.L_x_42:
[----:B------:R-:W-:Y:S02]  /*25b0*/  FMNMX R9, R0, 1.0000000116860974231e-07, !PT ;  /* 0x33d6bf9500097809 */ /* 0x000fe40007800000 */
[----:B------:R-:W-:-:S03]  /*25c0*/  IADD3 R0, P0, PT, R4, 0x40, RZ ;  /* 0x0000004004007810 */ /* 0x000fc60007f1e0ff */
[----:B------:R0:W-:Y:S01]  /*25d0*/  STG.E desc[UR8][R4.64+0x1c], R9 ;  /* 0x00001c0904007986 */ /* 0x0001e2000c101908 */
[----:B------:R-:W-:Y:S01]  /*25e0*/  IADD3.X R11, PT, PT, RZ, R5, RZ, P0, !PT ;  /* 0x00000005ff0b7210 */ /* 0x000fe200007fe4ff */
[----:B------:R-:W-:Y:S08]  /*25f0*/  @P2 BRA `(.L_x_43) ;  /* 0xfffffff000642947 */ /* 0x000ff0000383ffff */
.L_x_26:
[----:B------:R-:W-:-:S13]  /*2600*/  ISETP.NE.AND P0, PT, R8, RZ, PT ;  /* 0x000000ff0800720c */ /* 0x000fda0003f05270 */
[----:B------:R-:W-:Y:S05]  /*2610*/  @!P0 EXIT ;  /* 0x000000000000894d */ /* 0x000fea0003800000 */
[----:B------:R-:W1:Y:S01]  /*2620*/  LDCU UR4, c[0x0][0x38c] ;  /* 0x00007180ff0477ac */ /* 0x000e620008000800 */
[----:B------:R-:W-:Y:S01]  /*2630*/  ISETP.GE.U32.AND P0, PT, R8, 0x8, PT ;  /* 0x000000080800780c */ /* 0x000fe20003f06070 */
[----:B-1----:R-:W-:-:S12]  /*2640*/  ULOP3.LUT UR4, UR4, 0x7, URZ, 0xc0, !UPT ;  /* 0x0000000704047892 */ /* 0x002fd8000f8ec0ff */
[----:B------:R-:W-:Y:S05]  /*2650*/  @!P0 BRA `(.L_x_44) ;  /* 0x0000000400e48947 */ /* 0x000fea0003800000 */
[----:B0-2---:R-:W0:Y:S01]  /*2660*/  LDC.64 R8, c[0x0][0x380] ;  /* 0x0000e000ff087b82 */ /* 0x005e220000000a00 */
[----:B---3--:R-:W-:-:S05]  /*2670*/  IADD3 R5, PT, PT, R2, R7, RZ ;  /* 0x0000000702057210 */ /* 0x008fca0007ffe0ff */
[----:B0-----:R-:W-:-:S05]  /*2680*/  IMAD.WIDE.U32 R8, R5, 0x4, R8 ;  /* 0x0000000405087825 */ /* 0x001fca00078e0008 */
[----:B------:R-:W2:Y:S01]  /*2690*/  LDG.E R11, desc[UR8][R8.64] ;  /* 0x00000008080b7981 */ /* 0x000ea2000c1e1900 */
[----:B-----5:R-:W0:Y:S02]  /*26a0*/  MUFU.RCP R0, R3 ;  /* 0x0000000300007308 */ /* 0x020e240000001000 */
[----:B0-----:R-:W-:-:S04]  /*26b0*/  FFMA R5, R0, -R3, 1 ;  /* 0x3f80000000057423 */ /* 0x001fc80000000803 */
[----:B------:R-:W-:Y:S02]  /*26c0*/  FFMA R0, R0, R5, R0 ;  /* 0x0000000500007223 */ /* 0x000fe40000000000 */
[----:B--2---:R-:W0:Y:S02]  /*26d0*/  FCHK P0, R11, R3 ;  /* 0x000000030b007302 */ /* 0x004e240000000000 */
[----:B------:R-:W-:-:S04]  /*26e0*/  FFMA R4, R0, R11, RZ ;  /* 0x0000000b00047223 */ /* 0x000fc800000000ff */
[----:B------:R-:W-:-:S04]  /*26f0*/  FFMA R5, R4, -R3, R11 ;  /* 0x8000000304057223 */ /* 0x000fc8000000000b */
[----:B------:R-:W-:Y:S01]  /*2700*/  FFMA R0, R0, R5, R4 ;  /* 0x0000000500007223 */ /* 0x000fe20000000004 */
[----:B0-----:R-:W-:Y:S06]  /*2710*/  @!P0 BRA `(.L_x_45) ;  /* 0x00000000000c8947 */ /* 0x001fec0003800000 */
[----:B------:R-:W-:Y:S02]  /*2720*/  MOV R0, R11 ;  /* 0x0000000b00007202 */ /* 0x000fe40000000f00 */
[----:B------:R-:W-:-:S07]  /*2730*/  MOV R12, 0x2750 ;  /* 0x00002750000c7802 */ /* 0x000fce0000000f00 */
[----:B------:R-:W-:Y:S05]  /*2740*/  CALL.REL.NOINC `($__internal_0_$__cuda_sm3x_div_rn_noftz_f32_slowpath) ;  /* 0x0000000c002c7944 */ /* 0x000fea0003c00000 */
.L_x_45:
[----:B------:R-:W0:Y:S01]  /*2750*/  LDC.64 R12, c[0x0][0x380] ;  /* 0x0000e000ff0c7b82 */ /* 0x000e220000000a00 */
[----:B------:R-:W-:Y:S02]  /*2760*/  IADD3 R5, P0, PT, R2, R7, RZ ;  /* 0x0000000702057210 */ /* 0x000fe40007f1e0ff */
[----:B------:R-:W-:Y:S02]  /*2770*/  FMNMX R11, R0, 1.0000000116860974231e-07, !PT ;  /* 0x33d6bf95000b7809 */ /* 0x000fe40007800000 */
[----:B------:R-:W-:-:S03]  /*2780*/  IADD3.X R6, PT, PT, RZ, RZ, RZ, P0, !PT ;  /* 0x000000ffff067210 */ /* 0x000fc600007fe4ff */
[----:B------:R1:W-:Y:S01]  /*2790*/  STG.E desc[UR8][R8.64], R11 ;  /* 0x0000000b08007986 */ /* 0x0003e2000c101908 */
[----:B0-----:R-:W-:-:S04]  /*27a0*/  LEA R4, P0, R5, R12, 0x2 ;  /* 0x0000000c05047211 */ /* 0x001fc800078010ff */
[----:B------:R-:W-:-:S05]  /*27b0*/  LEA.HI.X R5, R5, R13, R6, 0x2, P0 ;  /* 0x0000000d05057211 */ /* 0x000fca00000f1406 */
[----:B------:R-:W2:Y:S01]  /*27c0*/  LDG.E R15, desc[UR8][R4.64+0x4] ;  /* 0x00000408040f7981 */ /* 0x000ea2000c1e1900 */
[----:B------:R-:W0:Y:S02]  /*27d0*/  MUFU.RCP R0, R3 ;  /* 0x0000000300007308 */ /* 0x000e240000001000 */
[----:B0-----:R-:W-:-:S04]  /*27e0*/  FFMA R13, R0, -R3, 1 ;  /* 0x3f800000000d7423 */ /* 0x001fc80000000803 */
[----:B------:R-:W-:Y:S02]  /*27f0*/  FFMA R0, R0, R13, R0 ;  /* 0x0000000d00007223 */ /* 0x000fe40000000000 */
[----:B--2---:R-:W0:Y:S02]  /*2800*/  FCHK P0, R15, R3 ;  /* 0x000000030f007302 */ /* 0x004e240000000000 */
[----:B------:R-:W-:-:S04]  /*2810*/  FFMA R6, R0, R15, RZ ;  /* 0x0000000f00067223 */ /* 0x000fc800000000ff */
[----:B------:R-:W-:-:S04]  /*2820*/  FFMA R13, R6, -R3, R15 ;  /* 0x80000003060d7223 */ /* 0x000fc8000000000f */
[----:B------:R-:W-:Y:S01]  /*2830*/  FFMA R0, R0, R13, R6 ;  /* 0x0000000d00007223 */ /* 0x000fe20000000006 */
[----:B01----:R-:W-:Y:S06]  /*2840*/  @!P0 BRA `(.L_x_46) ;  /* 0x00000000000c8947 */ /* 0x003fec0003800000 */
[----:B------:R-:W-:Y:S02]  /*2850*/  MOV R0, R15 ;  /* 0x0000000f00007202 */ /* 0x000fe40000000f00 */
[----:B------:R-:W-:-:S07]  /*2860*/  MOV R12, 0x2880 ;  /* 0x00002880000c7802 */ /* 0x000fce0000000f00 */
[----:B------:R-:W-:Y:S05]  /*2870*/  CALL.REL.NOINC `($__internal_0_$__cuda_sm3x_div_rn_noftz_f32_slowpath) ;  /* 0x0000000800e07944 */ /* 0x000fea0003c00000 */
.L_x_46:
        /* <DEDUP_REMOVED lines=14> */
.L_x_47:
        /* <DEDUP_REMOVED lines=14> */
.L_x_48:
        /* <DEDUP_REMOVED lines=14> */
.L_x_49:
        /* <DEDUP_REMOVED lines=14> */
.L_x_50:
        /* <DEDUP_REMOVED lines=14> */
.L_x_51:
        /* <DEDUP_REMOVED lines=14> */
.L_x_52:
[----:B------:R-:W-:Y:S02]  /*2dc0*/  FMNMX R9, R0, 1.0000000116860974231e-07, !PT ;  /* 0x33d6bf9500097809 */ /* 0x000fe40007800000 */
[----:B------:R-:W-:-:S03]  /*2dd0*/  IADD3 R7, PT, PT, R7, 0x8, RZ ;  /* 0x0000000807077810 */ /* 0x000fc60007ffe0ff */
[----:B------:R1:W-:Y:S04]  /*2de0*/  STG.E desc[UR8][R4.64+0x1c], R9 ;  /* 0x00001c0904007986 */ /* 0x0003e8000c101908 */
.L_x_44:
[----:B------:R-:W-:-:S13]  /*2df0*/  ISETP.NE.AND P0, PT, RZ, UR4, PT ;  /* 0x00000004ff007c0c */ /* 0x000fda000bf05270 */
[----:B------:R-:W-:Y:S05]  /*2e00*/  @!P0 EXIT ;  /* 0x000000000000894d */ /* 0x000fea0003800000 */
[----:B------:R-:W4:Y:S01]  /*2e10*/  LDCU UR5, c[0x0][0x38c] ;  /* 0x00007180ff0577ac */ /* 0x000f220008000800 */
[----:B------:R-:W-:Y:S02]  /*2e20*/  UISETP.GE.U32.AND UP0, UPT, UR4, 0x4, UPT ;  /* 0x000000040400788c */ /* 0x000fe4000bf06070 */
[----:B----4-:R-:W-:-:S07]  /*2e30*/  ULOP3.LUT UR5, UR5, 0x3, URZ, 0xc0, !UPT ;  /* 0x0000000305057892 */ /* 0x010fce000f8ec0ff */
[----:B------:R-:W-:Y:S05]  /*2e40*/  BRA.U !UP0, `(.L_x_53) ;  /* 0x0000000508047547 */ /* 0x000fea000b800000 */
[----:B012---:R-:W0:Y:S01]  /*2e50*/  LDC.64 R8, c[0x0][0x380] ;  /* 0x0000e000ff087b82 */ /* 0x007e220000000a00 */
        /* <DEDUP_REMOVED lines=14> */
.L_x_54:
        /* <DEDUP_REMOVED lines=19> */
.L_x_55:
        /* <DEDUP_REMOVED lines=14> */
.L_x_56:
        /* <DEDUP_REMOVED lines=14> */
.L_x_57:
[----:B------:R-:W-:Y:S02]  /*3230*/  FMNMX R9, R0, 1.0000000116860974231e-07, !PT ;  /* 0x33d6bf9500097809 */ /* 0x000fe40007800000 */
[----:B------:R-:W-:-:S03]  /*3240*/  IADD3 R7, PT, PT, R7, 0x4, RZ ;  /* 0x0000000407077810 */ /* 0x000fc60007ffe0ff */
[----:B------:R4:W-:Y:S04]  /*3250*/  STG.E desc[UR8][R4.64+0xc], R9 ;  /* 0x00000c0904007986 */ /* 0x0009e8000c101908 */
.L_x_53:
[----:B------:R-:W-:-:S13]  /*3260*/  ISETP.NE.AND P0, PT, RZ, UR5, PT ;  /* 0x00000005ff007c0c */ /* 0x000fda000bf05270 */
[----:B------:R-:W-:Y:S05]  /*3270*/  @!P0 EXIT ;  /* 0x000000000000894d */ /* 0x000fea0003800000 */
[----:B01234-:R-:W0:Y:S01]  /*3280*/  LDC.64 R4, c[0x0][0x380] ;  /* 0x0000e000ff047b82 */ /* 0x01fe220000000a00 */
[----:B------:R-:W-:Y:S01]  /*3290*/  IADD3 R7, PT, PT, R2, R7, RZ ;  /* 0x0000000702077210 */ /* 0x000fe20007ffe0ff */
[----:B------:R-:W-:-:S04]  /*32a0*/  UIADD3 UR4, UPT, UPT, -UR5, URZ, URZ ;  /* 0x000000ff05047290 */ /* 0x000fc8000fffe1ff */
[----:B0-----:R-:W-:-:S08]  /*32b0*/  IMAD.WIDE.U32 R4, R7, 0x4, R4 ;  /* 0x0000000407047825 */ /* 0x001fd000078e0004 */
.L_x_59:
[----:B------:R-:W2:Y:S01]  /*32c0*/  LDG.E R9, desc[UR8][R4.64] ;  /* 0x0000000804097981 */ /* 0x000ea2000c1e1900 */
[----:B-----5:R-:W0:Y:S01]  /*32d0*/  MUFU.RCP R0, R3 ;  /* 0x0000000300007308 */ /* 0x020e220000001000 */
[----:B------:R-:W-:-:S04]  /*32e0*/  UIADD3 UR4, UPT, UPT, UR4, 0x1, URZ ;  /* 0x0000000104047890 */ /* 0x000fc8000fffe0ff */
[----:B------:R-:W-:Y:S01]  /*32f0*/  UISETP.NE.AND UP0, UPT, UR4, URZ, UPT ;  /* 0x000000ff0400728c */ /* 0x000fe2000bf05270 */
[----:B0-----:R-:W-:-:S04]  /*3300*/  FFMA R7, R0, -R3, 1 ;  /* 0x3f80000000077423 */ /* 0x001fc80000000803 */
[----:B------:R-:W-:Y:S01]  /*3310*/  FFMA R0, R0, R7, R0 ;  /* 0x0000000700007223 */ /* 0x000fe20000000000 */
[----:B--2---:R-:W0:Y:S03]  /*3320*/  FCHK P0, R9, R3 ;  /* 0x0000000309007302 */ /* 0x004e260000000000 */
[----:B------:R-:W-:-:S04]  /*3330*/  FFMA R2, R0, R9, RZ ;  /* 0x0000000900027223 */ /* 0x000fc800000000ff */
[----:B------:R-:W-:-:S04]  /*3340*/  FFMA R7, R2, -R3, R9 ;  /* 0x8000000302077223 */ /* 0x000fc80000000009 */
[----:B------:R-:W-:Y:S01]  /*3350*/  FFMA R0, R0, R7, R2 ;  /* 0x0000000700007223 */ /* 0x000fe20000000002 */
[----:B0-----:R-:W-:Y:S06]  /*3360*/  @!P0 BRA `(.L_x_58) ;  /* 0x00000000000c8947 */ /* 0x001fec0003800000 */
[----:B------:R-:W-:Y:S02]  /*3370*/  MOV R0, R9 ;  /* 0x0000000900007202 */ /* 0x000fe40000000f00 */
[----:B------:R-:W-:-:S07]  /*3380*/  MOV R12, 0x33a0 ;  /* 0x000033a0000c7802 */ /* 0x000fce0000000f00 */
[----:B------:R-:W-:Y:S05]  /*3390*/  CALL.REL.NOINC `($__internal_0_$__cuda_sm3x_div_rn_noftz_f32_slowpath) ;  /* 0x0000000000187944 */ /* 0x000fea0003c00000 */
.L_x_58:
[----:B------:R-:W-:-:S05]  /*33a0*/  FMNMX R7, R0, 1.0000000116860974231e-07, !PT ;  /* 0x33d6bf9500077809 */ /* 0x000fca0007800000 */
[----:B------:R0:W-:Y:S02]  /*33b0*/  STG.E desc[UR8][R4.64], R7 ;  /* 0x0000000704007986 */ /* 0x0001e4000c101908 */
[----:B0-----:R-:W-:-:S04]  /*33c0*/  IADD3 R4, P0, PT, R4, 0x4, RZ ;  /* 0x0000000404047810 */ /* 0x001fc80007f1e0ff */
[----:B------:R-:W-:Y:S01]  /*33d0*/  IADD3.X R5, PT, PT, RZ, R5, RZ, P0, !PT ;  /* 0x00000005ff057210 */ /* 0x000fe200007fe4ff */
[----:B------:R-:W-:Y:S08]  /*33e0*/  BRA.U UP0, `(.L_x_59) ;  /* 0xfffffffd00b47547 */ /* 0x000ff0000b83ffff */
[----:B------:R-:W-:Y:S05]  /*33f0*/  EXIT ;  /* 0x000000000000794d */ /* 0x000fea0003800000 */
        .weak           $__internal_0_$__cuda_sm3x_div_rn_noftz_f32_slowpath
        .type           $__internal_0_$__cuda_sm3x_div_rn_noftz_f32_slowpath,@function
        .size           $__internal_0_$__cuda_sm3x_div_rn_noftz_f32_slowpath,(.L_x_89 - $__internal_0_$__cuda_sm3x_div_rn_noftz_f32_slowpath)
$__internal_0_$__cuda_sm3x_div_rn_noftz_f32_slowpath:
[----:B------:R-:W-:Y:S02]  /*3400*/  SHF.R.U32.HI R11, RZ, 0x17, R3 ;  /* 0x00000017ff0b7819 */ /* 0x000fe40000011603 */
[----:B------:R-:W-:Y:S02]  /*3410*/  SHF.R.U32.HI R14, RZ, 0x17, R0 ;  /* 0x00000017ff0e7819 */ /* 0x000fe40000011600 */
[----:B------:R-:W-:Y:S02]  /*3420*/  LOP3.LUT R11, R11, 0xff, RZ, 0xc0, !PT ;  /* 0x000000ff0b0b7812 */ /* 0x000fe400078ec0ff */
[----:B------:R-:W-:Y:S02]  /*3430*/  LOP3.LUT R14, R14, 0xff, RZ, 0xc0, !PT ;  /* 0x000000ff0e0e7812 */ /* 0x000fe400078ec0ff */
[----:B------:R-:W-:Y:S02]  /*3440*/  IADD3 R16, PT, PT, R11, -0x1, RZ ;  /* 0xffffffff0b107810 */ /* 0x000fe40007ffe0ff */
[----:B------:R-:W-:-:S02]  /*3450*/  IADD3 R15, PT, PT, R14, -0x1, RZ ;  /* 0xffffffff0e0f7810 */ /* 0x000fc40007ffe0ff */
[----:B------:R-:W-:Y:S02]  /*3460*/  ISETP.GT.U32.AND P0, PT, R16, 0xfd, PT ;  /* 0x000000fd1000780c */ /* 0x000fe40003f04070 */
[----:B------:R-:W-:Y:S02]  /*3470*/  MOV R13, R3 ;  /* 0x00000003000d7202 */ /* 0x000fe40000000f00 */
[----:B------:R-:W-:-:S13]  /*3480*/  ISETP.GT.U32.OR P0, PT, R15, 0xfd, P0 ;  /* 0x000000fd0f00780c */ /* 0x000fda0000704470 */
[----:B------:R-:W-:Y:S01]  /*3490*/  @!P0 MOV R10, RZ ;  /* 0x000000ff000a8202 */ /* 0x000fe20000000f00 */
[----:B------:R-:W-:Y:S06]  /*34a0*/  @!P0 BRA `(.L_x_60) ;  /* 0x00000000005c8947 */ /* 0x000fec0003800000 */
[----:B------:R-:W-:Y:S02]  /*34b0*/  FSETP.GTU.FTZ.AND P0, PT, |R0|, +INF , PT ;  /* 0x7f8000000000780b */ /* 0x000fe40003f1c200 */
[----:B------:R-:W-:-:S04]  /*34c0*/  FSETP.GTU.FTZ.AND P1, PT, |R3|, +INF , PT ;  /* 0x7f8000000300780b */ /* 0x000fc80003f3c200 */
[----:B------:R-:W-:-:S13]  /*34d0*/  PLOP3.LUT P0, PT, P0, P1, PT, 0xf8, 0x8f ;  /* 0x00000000008f781c */ /* 0x000fda0000703f70 */
[----:B------:R-:W-:Y:S05]  /*34e0*/  @P0 BRA `(.L_x_61) ;  /* 0x0000000400440947 */ /* 0x000fea0003800000 */
[----:B------:R-:W-:-:S13]  /*34f0*/  LOP3.LUT P0, RZ, R13, 0x7fffffff, R0, 0xc8, !PT ;  /* 0x7fffffff0dff7812 */ /* 0x000fda000780c800 */
[----:B------:R-:W-:Y:S05]  /*3500*/  @!P0 BRA `(.L_x_62) ;  /* 0x0000000400348947 */ /* 0x000fea0003800000 */
[C---:B------:R-:W-:Y:S02]  /*3510*/  FSETP.NEU.FTZ.AND P3, PT, |R0|.reuse, +INF , PT ;  /* 0x7f8000000000780b */ /* 0x040fe40003f7d200 */
[----:B------:R-:W-:Y:S02]  /*3520*/  FSETP.NEU.FTZ.AND P1, PT, |R3|, +INF , PT ;  /* 0x7f8000000300780b */ /* 0x000fe40003f3d200 */
[----:B------:R-:W-:-:S11]  /*3530*/  FSETP.NEU.FTZ.AND P0, PT, |R0|, +INF , PT ;  /* 0x7f8000000000780b */ /* 0x000fd60003f1d200 */
[----:B------:R-:W-:Y:S05]  /*3540*/  @!P1 BRA !P3, `(.L_x_62) ;  /* 0x0000000400249947 */ /* 0x000fea0005800000 */
[----:B------:R-:W-:-:S04]  /*3550*/  LOP3.LUT P3, RZ, R0, 0x7fffffff, RZ, 0xc0, !PT ;  /* 0x7fffffff00ff7812 */ /* 0x000fc8000786c0ff */
[----:B------:R-:W-:-:S13]  /*3560*/  PLOP3.LUT P1, PT, P1, P3, PT, 0x2f, 0xf2 ;  /* 0x0000000000f2781c */ /* 0x000fda0000f26577 */
[----:B------:R-:W-:Y:S05]  /*3570*/  @P1 BRA `(.L_x_63) ;  /* 0x0000000400101947 */ /* 0x000fea0003800000 */
[----:B------:R-:W-:-:S04]  /*3580*/  LOP3.LUT P1, RZ, R13, 0x7fffffff, RZ, 0xc0, !PT ;  /* 0x7fffffff0dff7812 */ /* 0x000fc8000782c0ff */
[----:B------:R-:W-:-:S13]  /*3590*/  PLOP3.LUT P0, PT, P0, P1, PT, 0x2f, 0xf2 ;  /* 0x0000000000f2781c */ /* 0x000fda0000702577 */
[----:B------:R-:W-:Y:S05]  /*35a0*/  @P0 BRA `(.L_x_64) ;  /* 0x0000000000f80947 */ /* 0x000fea0003800000 */
[----:B------:R-:W-:Y:S02]  /*35b0*/  ISETP.GE.AND P0, PT, R15, RZ, PT ;  /* 0x000000ff0f00720c */ /* 0x000fe40003f06270 */
[----:B------:R-:W-:-:S11]  /*35c0*/  ISETP.GE.AND P1, PT, R16, RZ, PT ;  /* 0x000000ff1000720c */ /* 0x000fd60003f26270 */
[----:B------:R-:W-:Y:S01]  /*35d0*/  @P0 MOV R10, RZ ;  /* 0x000000ff000a0202 */ /* 0x000fe20000000f00 */
[----:B------:R-:W-:Y:S01]  /*35e0*/  @!P0 FFMA R0, R0, 1.84467440737095516160e+19, RZ ;  /* 0x5f80000000008823 */ /* 0x000fe200000000ff */
[----:B------:R-:W-:Y:S01]  /*35f0*/  @!P0 MOV R10, 0xffffffc0 ;  /* 0xffffffc0000a8802 */ /* 0x000fe20000000f00 */
[----:B------:R-:W-:-:S03]  /*3600*/  @!P1 FFMA R13, R3, 1.84467440737095516160e+19, RZ ;  /* 0x5f800000030d9823 */ /* 0x000fc600000000ff */
[----:B------:R-:W-:-:S07]  /*3610*/  @!P1 IADD3 R10, PT, PT, R10, 0x40, RZ ;  /* 0x000000400a0a9810 */ /* 0x000fce0007ffe0ff */
.L_x_60:
[----:B------:R-:W-:Y:S02]  /*3620*/  LEA R16, R11, 0xc0800000, 0x17 ;  /* 0xc08000000b107811 */ /* 0x000fe400078eb8ff */
[----:B------:R-:W-:Y:S02]  /*3630*/  IADD3 R14, PT, PT, R14, -0x7f, RZ ;  /* 0xffffff810e0e7810 */ /* 0x000fe40007ffe0ff */
[----:B------:R-:W-:-:S03]  /*3640*/  IADD3 R17, PT, PT, -R16, R13, RZ ;  /* 0x0000000d10117210 */ /* 0x000fc60007ffe1ff */
[C---:B------:R-:W-:Y:S01]  /*3650*/  IMAD R0, R14.reuse, -0x800000, R0 ;  /* 0xff8000000e007824 */ /* 0x040fe200078e0200 */
[----:B------:R0:W1:Y:S01]  /*3660*/  MUFU.RCP R16, R17 ;  /* 0x0000001100107308 */ /* 0x0000620000001000 */
[----:B------:R-:W-:Y:S01]  /*3670*/  FADD.FTZ R15, -R17, -RZ ;  /* 0x800000ff110f7221 */ /* 0x000fe20000010100 */
[----:B0-----:R-:W-:-:S04]  /*3680*/  IADD3 R17, PT, PT, R14, 0x7f, -R11 ;  /* 0x0000007f0e117810 */ /* 0x001fc80007ffe80b */
[----:B------:R-:W-:Y:S01]  /*3690*/  IADD3 R17, PT, PT, R17, R10, RZ ;  /* 0x0000000a11117210 */ /* 0x000fe20007ffe0ff */
[----:B-1----:R-:W-:-:S04]  /*36a0*/  FFMA R13, R16, R15, 1 ;  /* 0x3f800000100d7423 */ /* 0x002fc8000000000f */
[----:B------:R-:W-:-:S04]  /*36b0*/  FFMA R13, R16, R13, R16 ;  /* 0x0000000d100d7223 */ /* 0x000fc80000000010 */
[----:B------:R-:W-:-:S04]  /*36c0*/  FFMA R16, R0, R13, RZ ;  /* 0x0000000d00107223 */ /* 0x000fc800000000ff */
[----:B------:R-:W-:-:S04]  /*36d0*/  FFMA R18, R15, R16, R0 ;  /* 0x000000100f127223 */ /* 0x000fc80000000000 */
[----:B------:R-:W-:-:S04]  /*36e0*/  FFMA R16, R13, R18, R16 ;  /* 0x000000120d107223 */ /* 0x000fc80000000010 */
[----:B------:R-:W-:-:S04]  /*36f0*/  FFMA R15, R15, R16, R0 ;  /* 0x000000100f0f7223 */ /* 0x000fc80000000000 */
[----:B------:R-:W-:-:S05]  /*3700*/  FFMA R0, R13, R15, R16 ;  /* 0x0000000f0d007223 */ /* 0x000fca0000000010 */
[----:B------:R-:W-:-:S04]  /*3710*/  SHF.R.U32.HI R11, RZ, 0x17, R0 ;  /* 0x00000017ff0b7819 */ /* 0x000fc80000011600 */
[----:B------:R-:W-:-:S04]  /*3720*/  LOP3.LUT R11, R11, 0xff, RZ, 0xc0, !PT ;  /* 0x000000ff0b0b7812 */ /* 0x000fc800078ec0ff */
[----:B------:R-:W-:-:S04]  /*3730*/  IADD3 R11, PT, PT, R11, R17, RZ ;  /* 0x000000110b0b7210 */ /* 0x000fc80007ffe0ff */
[----:B------:R-:W-:-:S04]  /*3740*/  IADD3 R10, PT, PT, R11, -0x1, RZ ;  /* 0xffffffff0b0a7810 */ /* 0x000fc80007ffe0ff */
[----:B------:R-:W-:-:S13]  /*3750*/  ISETP.GE.U32.AND P0, PT, R10, 0xfe, PT ;  /* 0x000000fe0a00780c */ /* 0x000fda0003f06070 */
[----:B------:R-:W-:Y:S05]  /*3760*/  @!P0 BRA `(.L_x_65) ;  /* 0x0000000000808947 */ /* 0x000fea0003800000 */
[----:B------:R-:W-:-:S13]  /*3770*/  ISETP.GT.AND P0, PT, R11, 0xfe, PT ;  /* 0x000000fe0b00780c */ /* 0x000fda0003f04270 */
[----:B------:R-:W-:Y:S05]  /*3780*/  @P0 BRA `(.L_x_66) ;  /* 0x00000000006c0947 */ /* 0x000fea0003800000 */
[----:B------:R-:W-:-:S13]  /*3790*/  ISETP.GE.AND P0, PT, R11, 0x1, PT ;  /* 0x000000010b00780c */ /* 0x000fda0003f06270 */
[----:B------:R-:W-:Y:S05]  /*37a0*/  @P0 BRA `(.L_x_67) ;  /* 0x0000000000980947 */ /* 0x000fea0003800000 */
[----:B------:R-:W-:Y:S02]  /*37b0*/  ISETP.GE.AND P0, PT, R11, -0x18, PT ;  /* 0xffffffe80b00780c */ /* 0x000fe40003f06270 */
[----:B------:R-:W-:-:S11]  /*37c0*/  LOP3.LUT R0, R0, 0x80000000, RZ, 0xc0, !PT ;  /* 0x8000000000007812 */ /* 0x000fd600078ec0ff */
[----:B------:R-:W-:Y:S05]  /*37d0*/  @!P0 BRA `(.L_x_67) ;  /* 0x00000000008c8947 */ /* 0x000fea0003800000 */
[-CC-:B------:R-:W-:Y:S01]  /*37e0*/  FFMA.RZ R10, R13, R15.reuse, R16.reuse ;  /* 0x0000000f0d0a7223 */ /* 0x180fe2000000c010 */
[C---:B------:R-:W-:Y:S02]  /*37f0*/  ISETP.NE.AND P3, PT, R11.reuse, RZ, PT ;  /* 0x000000ff0b00720c */ /* 0x040fe40003f65270 */
[----:B------:R-:W-:Y:S02]  /*3800*/  ISETP.NE.AND P1, PT, R11, RZ, PT ;  /* 0x000000ff0b00720c */ /* 0x000fe40003f25270 */
[----:B------:R-:W-:Y:S01]  /*3810*/  LOP3.LUT R14, R10, 0x7fffff, RZ, 0xc0, !PT ;  /* 0x007fffff0a0e7812 */ /* 0x000fe200078ec0ff */
[CCC-:B------:R-:W-:Y:S01]  /*3820*/  FFMA.RP R10, R13.reuse, R15.reuse, R16.reuse ;  /* 0x0000000f0d0a7223 */ /* 0x1c0fe20000008010 */
[----:B------:R-:W-:Y:S01]  /*3830*/  FFMA.RM R13, R13, R15, R16 ;  /* 0x0000000f0d0d7223 */ /* 0x000fe20000004010 */
[----:B------:R-:W-:Y:S02]  /*3840*/  IADD3 R15, PT, PT, R11, 0x20, RZ ;  /* 0x000000200b0f7810 */ /* 0x000fe40007ffe0ff */
[----:B------:R-:W-:-:S02]  /*3850*/  LOP3.LUT R14, R14, 0x800000, RZ, 0xfc, !PT ;  /* 0x008000000e0e7812 */ /* 0x000fc400078efcff */
[----:B------:R-:W-:Y:S02]  /*3860*/  IADD3 R11, PT, PT, -R11, RZ, RZ ;  /* 0x000000ff0b0b7210 */ /* 0x000fe40007ffe1ff */
[----:B------:R-:W-:Y:S02]  /*3870*/  SHF.L.U32 R15, R14, R15, RZ ;  /* 0x0000000f0e0f7219 */ /* 0x000fe400000006ff */
[----:B------:R-:W-:Y:S02]  /*3880*/  FSETP.NEU.FTZ.AND P0, PT, R10, R13, PT ;  /* 0x0000000d0a00720b */ /* 0x000fe40003f1d000 */
[----:B------:R-:W-:Y:S02]  /*3890*/  SEL R11, R11, RZ, P3 ;  /* 0x000000ff0b0b7207 */ /* 0x000fe40001800000 */
[----:B------:R-:W-:Y:S02]  /*38a0*/  ISETP.NE.AND P1, PT, R15, RZ, P1 ;  /* 0x000000ff0f00720c */ /* 0x000fe40000f25270 */
[----:B------:R-:W-:-:S02]  /*38b0*/  SHF.R.U32.HI R11, RZ, R11, R14 ;  /* 0x0000000bff0b7219 */ /* 0x000fc4000001160e */
[----:B------:R-:W-:Y:S02]  /*38c0*/  PLOP3.LUT P0, PT, P0, P1, PT, 0xf8, 0x8f ;  /* 0x00000000008f781c */ /* 0x000fe40000703f70 */
[----:B------:R-:W-:Y:S02]  /*38d0*/  SHF.R.U32.HI R13, RZ, 0x1, R11 ;  /* 0x00000001ff0d7819 */ /* 0x000fe4000001160b */
[----:B------:R-:W-:-:S04]  /*38e0*/  SEL R10, RZ, 0x1, !P0 ;  /* 0x00000001ff0a7807 */ /* 0x000fc80004000000 */
[----:B------:R-:W-:-:S04]  /*38f0*/  LOP3.LUT R10, R10, 0x1, R13, 0xf8, !PT ;  /* 0x000000010a0a7812 */ /* 0x000fc800078ef80d */
[----:B------:R-:W-:-:S04]  /*3900*/  LOP3.LUT R10, R10, R11, RZ, 0xc0, !PT ;  /* 0x0000000b0a0a7212 */ /* 0x000fc800078ec0ff */
[----:B------:R-:W-:-:S04]  /*3910*/  IADD3 R13, PT, PT, R13, R10, RZ ;  /* 0x0000000a0d0d7210 */ /* 0x000fc80007ffe0ff */
[----:B------:R-:W-:Y:S01]  /*3920*/  LOP3.LUT R0, R13, R0, RZ, 0xfc, !PT ;  /* 0x000000000d007212 */ /* 0x000fe200078efcff */
[----:B------:R-:W-:Y:S06]  /*3930*/  BRA `(.L_x_67) ;  /* 0x0000000000347947 */ /* 0x000fec0003800000 */
.L_x_66:
[----:B------:R-:W-:-:S04]  /*3940*/  LOP3.LUT R0, R0, 0x80000000, RZ, 0xc0, !PT ;  /* 0x8000000000007812 */ /* 0x000fc800078ec0ff */
[----:B------:R-:W-:Y:S01]  /*3950*/  LOP3.LUT R0, R0, 0x7f800000, RZ, 0xfc, !PT ;  /* 0x7f80000000007812 */ /* 0x000fe200078efcff */
[----:B------:R-:W-:Y:S06]  /*3960*/  BRA `(.L_x_67) ;  /* 0x0000000000287947 */ /* 0x000fec0003800000 */
.L_x_65:
[----:B------:R-:W-:Y:S01]  /*3970*/  LEA R0, R17, R0, 0x17 ;  /* 0x0000000011007211 */ /* 0x000fe200078eb8ff */
[----:B------:R-:W-:Y:S06]  /*3980*/  BRA `(.L_x_67) ;  /* 0x0000000000207947 */ /* 0x000fec0003800000 */
.L_x_64:
[----:B------:R-:W-:-:S04]  /*3990*/  LOP3.LUT R0, R13, 0x80000000, R0, 0x48, !PT ;  /* 0x800000000d007812 */ /* 0x000fc800078e4800 */
[----:B------:R-:W-:Y:S01]  /*39a0*/  LOP3.LUT R0, R0, 0x7f800000, RZ, 0xfc, !PT ;  /* 0x7f80000000007812 */ /* 0x000fe200078efcff */
[----:B------:R-:W-:Y:S06]  /*39b0*/  BRA `(.L_x_67) ;  /* 0x0000000000147947 */ /* 0x000fec0003800000 */
.L_x_63:
[----:B------:R-:W-:Y:S01]  /*39c0*/  LOP3.LUT R0, R13, 0x80000000, R0, 0x48, !PT ;  /* 0x800000000d007812 */ /* 0x000fe200078e4800 */
[----:B------:R-:W-:Y:S06]  /*39d0*/  BRA `(.L_x_67) ;  /* 0x00000000000c7947 */ /* 0x000fec0003800000 */
.L_x_62:
[----:B------:R-:W0:Y:S01]  /*39e0*/  MUFU.RSQ R0, -QNAN ;  /* 0xffc0000000007908 */ /* 0x000e220000001400 */
[----:B------:R-:W-:Y:S05]  /*39f0*/  BRA `(.L_x_67) ;  /* 0x0000000000047947 */ /* 0x000fea0003800000 */
.L_x_61:
[----:B------:R-:W-:-:S07]  /*3a00*/  FADD.FTZ R0, R0, R3 ;  /* 0x0000000300007221 */ /* 0x000fce0000010000 */
.L_x_67:
[----:B------:R-:W-:-:S04]  /*3a10*/  HFMA2 R13, -RZ, RZ, 0, 0 ;  /* 0x00000000ff0d7431 */ /* 0x000fc800000001ff */
[----:B0-----:R-:W-:Y:S05]  /*3a20*/  RET.REL.NODEC R12 `(_Z14softmax_kernelPfii) ;  /* 0xffffffc40c747950 */ /* 0x001fea0003c3ffff */
.L_x_68:
        /* <DEDUP_REMOVED lines=13> */
.L_x_89:


//--------------------- .text._Z15bias_add_kernelPfS_ii --------------------------
	.section	.text._Z15bias_add_kernelPfS_ii,"ax",@progbits
	.align	128
        .global         _Z15bias_add_kernelPfS_ii
        .type           _Z15bias_add_kernelPfS_ii,@function
        .size           _Z15bias_add_kernelPfS_ii,(.L_x_96 - _Z15bias_add_kernelPfS_ii)
        .other          _Z15bias_add_kernelPfS_ii,@"STO_CUDA_ENTRY STV_DEFAULT"
_Z15bias_add_kernelPfS_ii:
.text._Z15bias_add_kernelPfS_ii:
[----:B------:R-:W-:Y:S08]  /*0000*/  LDC R1, c[0x0][0x37c] ;  /* 0x0000df00ff017b82 */ /* 0x000ff00000000800 */
[----:B------:R-:W0:Y:S01]  /*0010*/  LDC R8, c[0x0][0x394] ;  /* 0x0000e500ff087b82 */ /* 0x000e220000000800 */
[----:B------:R-:W1:Y:S07]  /*0020*/  S2R R4, SR_TID.X ;  /* 0x0000000000047919 */ /* 0x000e6e0000002100 */
[----:B------:R-:W1:Y:S08]  /*0030*/  S2UR UR4, SR_CTAID.X ;  /* 0x00000000000479c3 */ /* 0x000e700000002500 */
[----:B------:R-:W1:Y:S01]  /*0040*/  LDC R7, c[0x0][0x360] ;  /* 0x0000d800ff077b82 */ /* 0x000e620000000800 */
[----:B0-----:R-:W-:-:S04]  /*0050*/  IABS R9, R8 ;  /* 0x0000000800097213 */ /* 0x001fc80000000000 */
[----:B------:R-:W0:Y:S01]  /*0060*/  I2F.RP R0, R9 ;  /* 0x0000000900007306 */ /* 0x000e220000209400 */
[----:B-1----:R-:W-:Y:S01]  /*0070*/  IMAD R7, R7, UR4, R4 ;  /* 0x0000000407077c24 */ /* 0x002fe2000f8e0204 */
[----:B------:R-:W1:Y:S06]  /*0080*/  LDCU UR4, c[0x0][0x390] ;  /* 0x00007200ff0477ac */ /* 0x000e6c0008000800 */
[----:B0-----:R-:W0:Y:S02]  /*0090*/  MUFU.RCP R0, R0 ;  /* 0x0000000000007308 */ /* 0x001e240000001000 */
[----:B0-----:R-:W-:Y:S01]  /*00a0*/  VIADD R2, R0, 0xffffffe ;  /* 0x0ffffffe00027836 */ /* 0x001fe20000000000 */
[----:B------:R-:W-:-:S05]  /*00b0*/  IABS R0, R7 ;  /* 0x0000000700007213 */ /* 0x000fca0000000000 */
[----:B------:R0:W2:Y:S02]  /*00c0*/  F2I.FTZ.U32.TRUNC.NTZ R3, R2 ;  /* 0x0000000200037305 */ /* 0x0000a4000021f000 */
[----:B0-----:R-:W-:Y:S02]  /*00d0*/  IMAD.MOV.U32 R2, RZ, RZ, RZ ;  /* 0x000000ffff027224 */ /* 0x001fe400078e00ff */
[----:B--2---:R-:W-:-:S04]  /*00e0*/  IMAD.MOV R6, RZ, RZ, -R3 ;  /* 0x000000ffff067224 */ /* 0x004fc800078e0a03 */
[----:B------:R-:W-:Y:S01]  /*00f0*/  IMAD R5, R6, R9, RZ ;  /* 0x0000000906057224 */ /* 0x000fe200078e02ff */
[----:B------:R-:W-:-:S03]  /*0100*/  LOP3.LUT R6, RZ, R8, RZ, 0x33, !PT ;  /* 0x00000008ff067212 */ /* 0x000fc600078e33ff */
[----:B------:R-:W-:Y:S01]  /*0110*/  IMAD.HI.U32 R3, R3, R5, R2 ;  /* 0x0000000503037227 */ /* 0x000fe200078e0002 */
[----:B------:R-:W-:-:S04]  /*0120*/  LOP3.LUT R2, R7, R8, RZ, 0x3c, !PT ;  /* 0x0000000807027212 */ /* 0x000fc800078e3cff */
[----:B------:R-:W-:Y:S01]  /*0130*/  ISETP.GE.AND P0, PT, R2, RZ, PT ;  /* 0x000000ff0200720c */ /* 0x000fe20003f06270 */
[----:B------:R-:W-:-:S05]  /*0140*/  IMAD.HI.U32 R3, R3, R0, RZ ;  /* 0x0000000003037227 */ /* 0x000fca00078e00ff */
[----:B------:R-:W-:-:S05]  /*0150*/  IADD3 R4, PT, PT, -R3, RZ, RZ ;  /* 0x000000ff03047210 */ /* 0x000fca0007ffe1ff */
[----:B------:R-:W-:-:S05]  /*0160*/  IMAD R0, R9, R4, R0 ;  /* 0x0000000409007224 */ /* 0x000fca00078e0200 */
[----:B------:R-:W-:-:S13]  /*0170*/  ISETP.GT.U32.AND P2, PT, R9, R0, PT ;  /* 0x000000000900720c */ /* 0x000fda0003f44070 */
[----:B------:R-:W-:Y:S02]  /*0180*/  @!P2 IMAD.IADD R0, R0, 0x1, -R9 ;  /* 0x000000010000a824 */ /* 0x000fe400078e0a09 */
[----:B------:R-:W-:-:S03]  /*0190*/  @!P2 VIADD R3, R3, 0x1 ;  /* 0x000000010303a836 */ /* 0x000fc60000000000 */
[----:B------:R-:W-:-:S13]  /*01a0*/  ISETP.GE.U32.AND P1, PT, R0, R9, PT ;  /* 0x000000090000720c */ /* 0x000fda0003f26070 */
[----:B------:R-:W-:Y:S02]  /*01b0*/  @P1 IADD3 R3, PT, PT, R3, 0x1, RZ ;  /* 0x0000000103031810 */ /* 0x000fe40007ffe0ff */
[----:B------:R-:W-:-:S03]  /*01c0*/  ISETP.NE.AND P1, PT, R8, RZ, PT ;  /* 0x000000ff0800720c */ /* 0x000fc60003f25270 */
[----:B------:R-:W-:-:S05]  /*01d0*/  @!P0 IMAD.MOV R3, RZ, RZ, -R3 ;  /* 0x000000ffff038224 */ /* 0x000fca00078e0a03 */
[----:B------:R-:W-:-:S04]  /*01e0*/  SEL R3, R6, R3, !P1 ;  /* 0x0000000306037207 */ /* 0x000fc80004800000 */
[----:B-1----:R-:W-:-:S04]  /*01f0*/  ISETP.GE.AND P0, PT, R3, UR4, PT ;  /* 0x0000000403007c0c */ /* 0x002fc8000bf06270 */
[----:B------:R-:W-:-:S13]  /*0200*/  ISETP.LT.OR P0, PT, R8, RZ, P0 ;  /* 0x000000ff0800720c */ /* 0x000fda0000701670 */
[----:B------:R-:W-:Y:S05]  /*0210*/  @P0 EXIT ;  /* 0x000000000000094d */ /* 0x000fea0003800000 */
[----:B------:R-:W0:Y:S01]  /*0220*/  LDC.64 R2, c[0x0][0x388] ;  /* 0x0000e200ff027b82 */ /* 0x000e220000000a00 */
[----:B------:R-:W-:Y:S01]  /*0230*/  ISETP.GE.AND P2, PT, R7, RZ, PT ;  /* 0x000000ff0700720c */ /* 0x000fe20003f46270 */
[----:B------:R-:W1:Y:S01]  /*0240*/  LDCU.64 UR4, c[0x0][0x358] ;  /* 0x00006b00ff0477ac */ /* 0x000e620008000a00 */
[----:B------:R-:W-:Y:S01]  /*0250*/  ISETP.GT.U32.AND P0, PT, R9, R0, PT ;  /* 0x000000000900720c */ /* 0x000fe20003f04070 */
[----:B------:R-:W-:-:S04]  /*0260*/  IMAD.IADD R9, R0, 0x1, -R9 ;  /* 0x0000000100097824 */ /* 0x000fc800078e0a09 */
[----:B------:R-:W2:Y:S01]  /*0270*/  LDC.64 R4, c[0x0][0x380] ;  /* 0x0000e000ff047b82 */ /* 0x000ea20000000a00 */
[----:B------:R-:W-:-:S05]  /*0280*/  SEL R9, R9, R0, !P0 ;  /* 0x0000000009097207 */ /* 0x000fca0004000000 */
[----:B------:R-:W-:-:S04]  /*0290*/  @!P2 IADD3 R9, PT, PT, -R9, RZ, RZ ;  /* 0x000000ff0909a210 */ /* 0x000fc80007ffe1ff */
[----:B------:R-:W-:-:S05]  /*02a0*/  SEL R9, R6, R9, !P1 ;  /* 0x0000000906097207 */ /* 0x000fca0004800000 */
[----:B0-----:R-:W-:-:S06]  /*02b0*/  IMAD.WIDE R2, R9, 0x4, R2 ;  /* 0x0000000409027825 */ /* 0x001fcc00078e0202 */
[----:B-1----:R-:W3:Y:S01]  /*02c0*/  LDG.E R2, desc[UR4][R2.64] ;  /* 0x0000000402027981 */ /* 0x002ee2000c1e1900 */
[----:B--2---:R-:W-:-:S05]  /*02d0*/  IMAD.WIDE R4, R7, 0x4, R4 ;  /* 0x0000000407047825 */ /* 0x004fca00078e0204 */
[----:B------:R-:W3:Y:S02]  /*02e0*/  LDG.E R7, desc[UR4][R4.64] ;  /* 0x0000000404077981 */ /* 0x000ee4000c1e1900 */
[----:B---3--:R-:W-:-:S05]  /*02f0*/  FADD R7, R2, R7 ;  /* 0x0000000702077221 */ /* 0x008fca0000000000 */
[----:B------:R-:W-:Y:S01]  /*0300*/  STG.E desc[UR4][R4.64], R7 ;  /* 0x0000000704007986 */ /* 0x000fe2000c101904 */
[----:B------:R-:W-:Y:S05]  /*0310*/  EXIT ;  /* 0x000000000000794d */ /* 0x000fea0003800000 */
.L_x_69:
        /* <DEDUP_REMOVED lines=14> */
.L_x_96:


//--------------------- .text._Z12dgelu_kernelPfS_i --------------------------
	.section	.text._Z12dgelu_kernelPfS_i,"ax",@progbits
	.align	128
        .global         _Z12dgelu_kernelPfS_i
        .type           _Z12dgelu_kernelPfS_i,@function
        .size           _Z12dgelu_kernelPfS_i,(.L_x_97 - _Z12dgelu_kernelPfS_i)
        .other          _Z12dgelu_kernelPfS_i,@"STO_CUDA_ENTRY STV_DEFAULT"
_Z12dgelu_kernelPfS_i:
.text._Z12dgelu_kernelPfS_i:
        /* <DEDUP_REMOVED lines=11> */
[----:B-1----:R0:W2:Y:S01]  /*00b0*/  LDG.E R3, desc[UR4][R4.64] ;  /* 0x0000000404037981 */ /* 0x0020a2000c1e1900 */
[----:B------:R-:W-:Y:S01]  /*00c0*/  HFMA2 R9, -RZ, RZ, 0.96630859375, -0.0022525787353515625 ;  /* 0x3bbb989dff097431 */ /* 0x000fe200000001ff */
[----:B------:R-:W-:Y:S02]  /*00d0*/  MOV R12, 0x3c80f082 ;  /* 0x3c80f082000c7802 */ /* 0x000fe40000000f00 */
[----:B0-----:R-:W-:Y:S01]  /*00e0*/  MOV R5, 0x437c0000 ;  /* 0x437c000000057802 */ /* 0x001fe20000000f00 */
[C---:B--2---:R-:W-:Y:S01]  /*00f0*/  FMUL R0, R3.reuse, 0.044714998453855514526 ;  /* 0x3d37271303007820 */ /* 0x044fe20000400000 */
[----:B------:R-:W-:-:S03]  /*0100*/  FMUL R8, R3, -0.5 ;  /* 0xbf00000003087820 */ /* 0x000fc60000400000 */
[C---:B------:R-:W-:Y:S01]  /*0110*/  FMUL R0, R3.reuse, R0 ;  /* 0x0000000003007220 */ /* 0x040fe20000400000 */
[----:B------:R-:W-:-:S03]  /*0120*/  FMUL R8, R3, R8 ;  /* 0x0000000803087220 */ /* 0x000fc60000400000 */
[----:B------:R-:W-:Y:S01]  /*0130*/  FFMA R0, R3, R0, R3 ;  /* 0x0000000003007223 */ /* 0x000fe20000000003 */
[----:B------:R-:W-:-:S03]  /*0140*/  FFMA.SAT R4, R8, R9, 0.5 ;  /* 0x3f00000008047423 */ /* 0x000fc60000002009 */
[----:B------:R-:W-:Y:S01]  /*0150*/  FMUL R6, R0, 0.79788458347320556641 ;  /* 0x3f4c422a00067820 */ /* 0x000fe20000400000 */
[----:B------:R-:W-:Y:S01]  /*0160*/  FFMA.RM R10, R4, R5, 12582913 ;  /* 0x4b400001040a7423 */ /* 0x000fe20000004005 */
[----:B------:R-:W-:Y:S02]  /*0170*/  HFMA2 R4, -RZ, RZ, 1.875, 0 ;  /* 0x3f800000ff047431 */ /* 0x000fe400000001ff */
[----:B------:R-:W-:Y:S01]  /*0180*/  FMUL R0, |R6|, 2.8853900432586669922 ;  /* 0x4038aa3b06007820 */ /* 0x000fe20000400200 */
[----:B------:R-:W-:Y:S01]  /*0190*/  FADD R5, R10, -12583039 ;  /* 0xcb40007f0a057421 */ /* 0x000fe20000000000 */
[C---:B------:R-:W-:Y:S01]  /*01a0*/  FMUL R9, R6.reuse, R6 ;  /* 0x0000000606097220 */ /* 0x040fe20000400000 */
[----:B------:R-:W-:Y:S02]  /*01b0*/  FSETP.GE.AND P0, PT, |R6|, 9.010913848876953125, PT ;  /* 0x41102cb40600780b */ /* 0x000fe40003f06200 */
[----:B------:R-:W-:Y:S01]  /*01c0*/  FFMA R5, R8, 1.4426950216293334961, -R5 ;  /* 0x3fb8aa3b08057823 */ /* 0x000fe20000000805 */
[----:B------:R-:W0:Y:S01]  /*01d0*/  MUFU.EX2 R0, R0 ;  /* 0x0000000000007308 */ /* 0x000e220000000800 */
[----:B------:R-:W-:-:S02]  /*01e0*/  FSETP.GE.AND P1, PT, |R6|, 0.60000002384185791016, PT ;  /* 0x3f19999a0600780b */ /* 0x000fc40003f26200 */
[----:B------:R-:W-:Y:S01]  /*01f0*/  FFMA R11, R8, 1.925963033500011079e-08, R5 ;  /* 0x32a57060080b7823 */ /* 0x000fe20000000005 */
[----:B------:R-:W-:Y:S01]  /*0200*/  FFMA R8, R9, R12, -0.052303962409496307373 ;  /* 0xbd563cae09087423 */ /* 0x000fe2000000000c */
[----:B------:R-:W-:-:S03]  /*0210*/  SHF.L.U32 R10, R10, 0x17, RZ ;  /* 0x000000170a0a7819 */ /* 0x000fc600000006ff */
[----:B------:R-:W-:Y:S01]  /*0220*/  FFMA R8, R9, R8, 0.1331529766321182251 ;  /* 0x3e08594109087423 */ /* 0x000fe20000000008 */
[----:B------:R-:W1:Y:S01]  /*0230*/  MUFU.EX2 R11, R11 ;  /* 0x0000000b000b7308 */ /* 0x000e620000000800 */
[----:B0-----:R-:W-:-:S07]  /*0240*/  FADD R7, R0, 1 ;  /* 0x3f80000000077421 */ /* 0x001fce0000000000 */
[----:B------:R-:W0:Y:S01]  /*0250*/  MUFU.RCP R7, R7 ;  /* 0x0000000700077308 */ /* 0x000e220000001000 */
[----:B-1----:R-:W-:-:S04]  /*0260*/  FMUL R10, R10, R11 ;  /* 0x0000000b0a0a7220 */ /* 0x002fc80000400000 */
[----:B------:R-:W-:Y:S01]  /*0270*/  FMUL R10, R10, 0.39894226193428039551 ;  /* 0x3ecc42290a0a7820 */ /* 0x000fe20000400000 */
[----:B0-----:R-:W-:Y:S02]  /*0280*/  FFMA R0, R7, -2, R4 ;  /* 0xc000000007007823 */ /* 0x001fe40000000004 */
[----:B------:R-:W0:Y:S03]  /*0290*/  LDC.64 R4, c[0x0][0x388] ;  /* 0x0000e200ff047b82 */ /* 0x000e260000000a00 */
[----:B------:R-:W-:Y:S01]  /*02a0*/  FSEL R7, R0, 1, !P0 ;  /* 0x3f80000000077808 */ /* 0x000fe20004000000 */
[----:B------:R-:W-:-:S03]  /*02b0*/  FFMA R0, R9, R8, -0.33332768082618713379 ;  /* 0xbeaaa9ed09007423 */ /* 0x000fc60000000008 */
[----:B------:R-:W-:Y:S01]  /*02c0*/  LOP3.LUT R7, R7, 0x80000000, R6, 0xb8, !PT ;  /* 0x8000000007077812 */ /* 0x000fe200078eb806 */
[----:B------:R-:W-:-:S04]  /*02d0*/  FFMA R9, R9, R0, RZ ;  /* 0x0000000009097223 */ /* 0x000fc800000000ff */
[----:B------:R-:W-:-:S04]  /*02e0*/  @!P1 FFMA R7, R6, R9, R6 ;  /* 0x0000000906079223 */ /* 0x000fc80000000006 */
[----:B------:R-:W-:-:S04]  /*02f0*/  FADD R7, R7, 1 ;  /* 0x3f80000007077421 */ /* 0x000fc80000000000 */
[----:B------:R-:W-:Y:S01]  /*0300*/  FMUL R0, R7, 0.5 ;  /* 0x3f00000007007820 */ /* 0x000fe20000400000 */
[----:B0-----:R-:W-:-:S04]  /*0310*/  IMAD.WIDE R4, R2, 0x4, R4 ;  /* 0x0000000402047825 */ /* 0x001fc800078e0204 */
[----:B------:R-:W-:-:S05]  /*0320*/  FFMA R3, R3, R10, R0 ;  /* 0x0000000a03037223 */ /* 0x000fca0000000000 */
[----:B------:R-:W-:Y:S01]  /*0330*/  STG.E desc[UR4][R4.64], R3 ;  /* 0x0000000304007986 */ /* 0x000fe2000c101904 */
[----:B------:R-:W-:Y:S05]  /*0340*/  EXIT ;  /* 0x000000000000794d */ /* 0x000fea0003800000 */
.L_x_70:
        /* <DEDUP_REMOVED lines=11> */
.L_x_97:


//--------------------- .text._Z11gelu_kernelPfi  --------------------------
	.section	.text._Z11gelu_kernelPfi,"ax",@progbits
	.align	128
        .global         _Z11gelu_kernelPfi
        .type           _Z11gelu_kernelPfi,@function
        .size           _Z11gelu_kernelPfi,(.L_x_98 - _Z11gelu_kernelPfi)
        .other          _Z11gelu_kernelPfi,@"STO_CUDA_ENTRY STV_DEFAULT"
_Z11gelu_kernelPfi:
.text._Z11gelu_kernelPfi:
        /* <DEDUP_REMOVED lines=11> */
[----:B-1----:R-:W2:Y:S01]  /*00b0*/  LDG.E R4, desc[UR4][R2.64] ;  /* 0x0000000402047981 */ /* 0x002ea2000c1e1900 */
[----:B------:R-:W-:Y:S01]  /*00c0*/  HFMA2 R8, -RZ, RZ, 1.125, -9232 ;  /* 0x3c80f082ff087431 */ /* 0x000fe200000001ff */
[----:B------:R-:W-:Y:S01]  /*00d0*/  MOV R7, 0x3f800000 ;  /* 0x3f80000000077802 */ /* 0x000fe20000000f00 */
[----:B--2---:R-:W-:-:S04]  /*00e0*/  FMUL R5, R4, 0.044714998453855514526 ;  /* 0x3d37271304057820 */ /* 0x004fc80000400000 */
[----:B------:R-:W-:-:S04]  /*00f0*/  FMUL R5, R4, R5 ;  /* 0x0000000504057220 */ /* 0x000fc80000400000 */
[----:B------:R-:W-:-:S04]  /*0100*/  FFMA R5, R4, R5, R4 ;  /* 0x0000000504057223 */ /* 0x000fc80000000004 */
[----:B------:R-:W-:-:S04]  /*0110*/  FMUL R5, R5, 0.79788458347320556641 ;  /* 0x3f4c422a05057820 */ /* 0x000fc80000400000 */
[C---:B------:R-:W-:Y:S01]  /*0120*/  FMUL R0, |R5|.reuse, 2.8853900432586669922 ;  /* 0x4038aa3b05007820 */ /* 0x040fe20000400200 */
[C---:B------:R-:W-:Y:S01]  /*0130*/  FMUL R9, R5.reuse, R5 ;  /* 0x0000000505097220 */ /* 0x040fe20000400000 */
[C---:B------:R-:W-:Y:S02]  /*0140*/  FSETP.GE.AND P1, PT, |R5|.reuse, 0.60000002384185791016, PT ;  /* 0x3f19999a0500780b */ /* 0x040fe40003f26200 */
[----:B------:R-:W-:Y:S01]  /*0150*/  FSETP.GE.AND P0, PT, |R5|, 9.010913848876953125, PT ;  /* 0x41102cb40500780b */ /* 0x000fe20003f06200 */
[C---:B------:R-:W-:Y:S01]  /*0160*/  FFMA R8, R9.reuse, R8, -0.052303962409496307373 ;  /* 0xbd563cae09087423 */ /* 0x040fe20000000008 */
[----:B------:R-:W0:Y:S03]  /*0170*/  MUFU.EX2 R0, R0 ;  /* 0x0000000000007308 */ /* 0x000e260000000800 */
[----:B------:R-:W-:Y:S01]  /*0180*/  FFMA R10, R9, R8, 0.1331529766321182251 ;  /* 0x3e085941090a7423 */ /* 0x000fe20000000008 */
[----:B0-----:R-:W-:-:S03]  /*0190*/  FADD R6, R0, 1 ;  /* 0x3f80000000067421 */ /* 0x001fc60000000000 */
[----:B------:R-:W-:-:S04]  /*01a0*/  FFMA R0, R9, R10, -0.33332768082618713379 ;  /* 0xbeaaa9ed09007423 */ /* 0x000fc8000000000a */
[----:B------:R-:W-:Y:S01]  /*01b0*/  FFMA R0, R9, R0, RZ ;  /* 0x0000000009007223 */ /* 0x000fe200000000ff */
[----:B------:R-:W0:Y:S02]  /*01c0*/  MUFU.RCP R6, R6 ;  /* 0x0000000600067308 */ /* 0x000e240000001000 */
[----:B0-----:R-:W-:-:S05]  /*01d0*/  FFMA R7, R6, -2, R7 ;  /* 0xc000000006077823 */ /* 0x001fca0000000007 */
[----:B------:R-:W-:-:S04]  /*01e0*/  FSEL R8, R7, 1, !P0 ;  /* 0x3f80000007087808 */ /* 0x000fc80004000000 */
[--C-:B------:R-:W-:Y:S01]  /*01f0*/  LOP3.LUT R8, R8, 0x80000000, R5.reuse, 0xb8, !PT ;  /* 0x8000000008087812 */ /* 0x100fe200078eb805 */
[----:B------:R-:W-:-:S04]  /*0200*/  @!P1 FFMA R8, R5, R0, R5 ;  /* 0x0000000005089223 */ /* 0x000fc80000000005 */
[----:B------:R-:W-:-:S04]  /*0210*/  FADD R8, R8, 1 ;  /* 0x3f80000008087421 */ /* 0x000fc80000000000 */
[----:B------:R-:W-:-:S04]  /*0220*/  FMUL R5, R8, 0.5 ;  /* 0x3f00000008057820 */ /* 0x000fc80000400000 */
[----:B------:R-:W-:-:S05]  /*0230*/  FMUL R5, R4, R5 ;  /* 0x0000000504057220 */ /* 0x000fca0000400000 */
[----:B------:R-:W-:Y:S01]  /*0240*/  STG.E desc[UR4][R2.64], R5 ;  /* 0x0000000502007986 */ /* 0x000fe2000c101904 */
[----:B------:R-:W-:Y:S05]  /*0250*/  EXIT ;  /* 0x000000000000794d */ /* 0x000fea0003800000 */
.L_x_71:
        /* <DEDUP_REMOVED lines=10> */
.L_x_98:


//--------------------- .text._Z18matmul_at_b_kernelPfS_S_iii --------------------------
	.section	.text._Z18matmul_at_b_kernelPfS_S_iii,"ax",@progbits
	.align	128
        .global         _Z18matmul_at_b_kernelPfS_S_iii
        .type           _Z18matmul_at_b_kernelPfS_S_iii,@function
        .size           _Z18matmul_at_b_kernelPfS_S_iii,(.L_x_99 - _Z18matmul_at_b_kernelPfS_S_iii)
        .other          _Z18matmul_at_b_kernelPfS_S_iii,@"STO_CUDA_ENTRY STV_DEFAULT"
_Z18matmul_at_b_kernelPfS_S_iii:
.text._Z18matmul_at_b_kernelPfS_S_iii:
[----:B------:R-:W-:Y:S01]  /*0000*/  LDC R1, c[0x0][0x37c] ;  /* 0x0000df00ff017b82 */ /* 0x000fe20000000800 */
[----:B------:R-:W0:Y:S07]  /*0010*/  S2R R6, SR_TID.X ;  /* 0x0000000000067919 */ /* 0x000e2e0000002100 */
[----:B------:R-:W1:Y:S01]  /*0020*/  LDC R5, c[0x0][0x364] ;  /* 0x0000d900ff057b82 */ /* 0x000e620000000800 */
[----:B------:R-:W1:Y:S07]  /*0030*/  S2R R4, SR_TID.Y ;  /* 0x0000000000047919 */ /* 0x000e6e0000002200 */
[----:B------:R-:W0:Y:S08]  /*0040*/  S2UR UR5, SR_CTAID.X ;  /* 0x00000000000579c3 */ /* 0x000e300000002500 */
[----:B------:R-:W0:Y:S08]  /*0050*/  LDC R3, c[0x0][0x360] ;  /* 0x0000d800ff037b82 */ /* 0x000e300000000800 */
[----:B------:R-:W1:Y:S08]  /*0060*/  S2UR UR4, SR_CTAID.Y ;  /* 0x00000000000479c3 */ /* 0x000e700000002600 */
[----:B------:R-:W2:Y:S08]  /*0070*/  LDC R0, c[0x0][0x3a0] ;  /* 0x0000e800ff007b82 */ /* 0x000eb00000000800 */
[----:B------:R-:W3:Y:S01]  /*0080*/  LDC R2, c[0x0][0x39c] ;  /* 0x0000e700ff027b82 */ /* 0x000ee20000000800 */
[----:B0-----:R-:W-:-:S02]  /*0090*/  IMAD R3, R3, UR5, R6 ;  /* 0x0000000503037c24 */ /* 0x001fc4000f8e0206 */
[----:B-1----:R-:W-:-:S03]  /*00a0*/  IMAD R5, R5, UR4, R4 ;  /* 0x0000000405057c24 */ /* 0x002fc6000f8e0204 */
[----:B--2---:R-:W-:-:S04]  /*00b0*/  ISETP.GE.AND P0, PT, R3, R0, PT ;  /* 0x000000000300720c */ /* 0x004fc80003f06270 */
[----:B---3--:R-:W-:-:S13]  /*00c0*/  ISETP.GE.OR P0, PT, R5, R2, P0 ;  /* 0x000000020500720c */ /* 0x008fda0000706670 */
        /* <DEDUP_REMOVED lines=17> */
.L_x_74:
        /* <DEDUP_REMOVED lines=47> */
.L_x_73:
        /* <DEDUP_REMOVED lines=30> */
.L_x_75:
        /* <DEDUP_REMOVED lines=28> */
.L_x_72:
[----:B------:R-:W0:Y:S01]  /*0870*/  LDC.64 R6, c[0x0][0x390] ;  /* 0x0000e400ff067b82 */ /* 0x000e220000000a00 */
[----:B------:R-:W-:-:S04]  /*0880*/  IMAD R3, R5, R0, R3 ;  /* 0x0000000005037224 */ /* 0x000fc800078e0203 */
[----:B0-----:R-:W-:-:S05]  /*0890*/  IMAD.WIDE R2, R3, 0x4, R6 ;  /* 0x0000000403027825 */ /* 0x001fca00078e0206 */
[----:B------:R-:W-:Y:S01]  /*08a0*/  STG.E desc[UR4][R2.64], R29 ;  /* 0x0000001d02007986 */ /* 0x000fe2000c101904 */
[----:B------:R-:W-:Y:S05]  /*08b0*/  EXIT ;  /* 0x000000000000794d */ /* 0x000fea0003800000 */
.L_x_76:
        /* <DEDUP_REMOVED lines=12> */
.L_x_99:


//--------------------- .text._Z18matmul_a_bt_kernelPfS_S_iii --------------------------
	.section	.text._Z18matmul_a_bt_kernelPfS_S_iii,"ax",@progbits
	.align	128
        .global         _Z18matmul_a_bt_kernelPfS_S_iii
        .type           _Z18matmul_a_bt_kernelPfS_S_iii,@function
        .size           _Z18matmul_a_bt_kernelPfS_S_iii,(.L_x_100 - _Z18matmul_a_bt_kernelPfS_S_iii)
        .other          _Z18matmul_a_bt_kernelPfS_S_iii,@"STO_CUDA_ENTRY STV_DEFAULT"
_Z18matmul_a_bt_kernelPfS_S_iii:
.text._Z18matmul_a_bt_kernelPfS_S_iii:
[----:B------:R-:W-:Y:S01]  /*0000*/  LDC R1, c[0x0][0x37c] ;  /* 0x0000df00ff017b82 */ /* 0x000fe20000000800 */
[----:B------:R-:W0:Y:S07]  /*0010*/  S2R R3, SR_TID.X ;  /* 0x0000000000037919 */ /* 0x000e2e0000002100 */
[----:B------:R-:W1:Y:S01]  /*0020*/  LDC R7, c[0x0][0x364] ;  /* 0x0000d900ff077b82 */ /* 0x000e620000000800 */
[----:B------:R-:W2:Y:S01]  /*0030*/  LDCU UR11, c[0x0][0x3a0] ;  /* 0x00007400ff0b77ac */ /* 0x000ea20008000800 */
[----:B------:R-:W1:Y:S01]  /*0040*/  S2R R2, SR_TID.Y ;  /* 0x0000000000027919 */ /* 0x000e620000002200 */
[----:B------:R-:W3:Y:S05]  /*0050*/  LDCU UR6, c[0x0][0x398] ;  /* 0x00007300ff0677ac */ /* 0x000eea0008000800 */
[----:B------:R-:W0:Y:S08]  /*0060*/  S2UR UR5, SR_CTAID.X ;  /* 0x00000000000579c3 */ /* 0x000e300000002500 */
[----:B------:R-:W0:Y:S08]  /*0070*/  LDC R0, c[0x0][0x360] ;  /* 0x0000d800ff007b82 */ /* 0x000e300000000800 */
[----:B------:R-:W1:Y:S01]  /*0080*/  S2UR UR4, SR_CTAID.Y ;  /* 0x00000000000479c3 */ /* 0x000e620000002600 */
[----:B0-----:R-:W-:-:S05]  /*0090*/  IMAD R0, R0, UR5, R3 ;  /* 0x0000000500007c24 */ /* 0x001fca000f8e0203 */
[----:B--2---:R-:W-:Y:S01]  /*00a0*/  ISETP.GE.AND P0, PT, R0, UR11, PT ;  /* 0x0000000b00007c0c */ /* 0x004fe2000bf06270 */
[----:B-1----:R-:W-:-:S05]  /*00b0*/  IMAD R7, R7, UR4, R2 ;  /* 0x0000000407077c24 */ /* 0x002fca000f8e0202 */
[----:B---3--:R-:W-:-:S13]  /*00c0*/  ISETP.GE.OR P0, PT, R7, UR6, P0 ;  /* 0x0000000607007c0c */ /* 0x008fda0008706670 */
[----:B------:R-:W-:Y:S05]  /*00d0*/  @P0 EXIT ;  /* 0x000000000000094d */ /* 0x000fea0003800000 */
[----:B------:R-:W0:Y:S01]  /*00e0*/  LDCU UR7, c[0x0][0x39c] ;  /* 0x00007380ff0777ac */ /* 0x000e220008000800 */
[----:B------:R-:W-:Y:S01]  /*00f0*/  HFMA2 R14, -RZ, RZ, 0, 0 ;  /* 0x00000000ff0e7431 */ /* 0x000fe200000001ff */
[----:B------:R-:W1:Y:S01]  /*0100*/  LDCU.64 UR12, c[0x0][0x358] ;  /* 0x00006b00ff0c77ac */ /* 0x000e620008000a00 */
[----:B0-----:R-:W-:-:S09]  /*0110*/  UISETP.GE.AND UP0, UPT, UR7, 0x1, UPT ;  /* 0x000000010700788c */ /* 0x001fd2000bf06270 */
[----:B-1----:R-:W-:Y:S05]  /*0120*/  BRA.U !UP0, `(.L_x_77) ;  /* 0x00000009089c7547 */ /* 0x002fea000b800000 */
[----:B------:R-:W-:Y:S02]  /*0130*/  UISETP.GE.U32.AND UP1, UPT, UR7, 0x10, UPT ;  /* 0x000000100700788c */ /* 0x000fe4000bf26070 */
[----:B------:R-:W-:Y:S01]  /*0140*/  IMAD R8, R7, UR7, RZ ;  /* 0x0000000707087c24 */ /* 0x000fe2000f8e02ff */
[----:B------:R-:W-:Y:S02]  /*0150*/  ULOP3.LUT UR10, UR7, 0xf, URZ, 0xc0, !UPT ;  /* 0x0000000f070a7892 */ /* 0x000fe4000f8ec0ff */
[----:B------:R-:W-:Y:S01]  /*0160*/  IMAD R9, R0, UR7, RZ ;  /* 0x0000000700097c24 */ /* 0x000fe2000f8e02ff */
[----:B------:R-:W-:Y:S01]  /*0170*/  MOV R14, RZ ;  /* 0x000000ff000e7202 */ /* 0x000fe20000000f00 */
[----:B------:R-:W-:Y:S01]  /*0180*/  UMOV UR4, URZ ;  /* 0x000000ff00047c82 */ /* 0x000fe20008000000 */
[----:B------:R-:W-:Y:S01]  /*0190*/  UISETP.NE.AND UP0, UPT, UR10, URZ, UPT ;  /* 0x000000ff0a00728c */ /* 0x000fe2000bf05270 */
[----:B------:R-:W-:Y:S10]  /*01a0*/  BRA.U !UP1, `(.L_x_78) ;  /* 0x0000000509107547 */ /* 0x000ff4000b800000 */
[----:B------:R-:W0:Y:S01]  /*01b0*/  LDC.64 R2, c[0x0][0x380] ;  /* 0x0000e000ff027b82 */ /* 0x000e220000000a00 */
[----:B------:R-:W1:Y:S01]  /*01c0*/  LDCU.64 UR8, c[0x0][0x388] ;  /* 0x00007100ff0877ac */ /* 0x000e620008000a00 */
[----:B------:R-:W-:Y:S02]  /*01d0*/  MOV R14, RZ ;  /* 0x000000ff000e7202 */ /* 0x000fe40000000f00 */
[----:B------:R-:W-:Y:S01]  /*01e0*/  MOV R6, R9 ;  /* 0x0000000900067202 */ /* 0x000fe20000000f00 */
[----:B------:R-:W-:Y:S02]  /*01f0*/  ULOP3.LUT UR4, UR7, 0x7ffffff0, URZ, 0xc0, !UPT ;  /* 0x7ffffff007047892 */ /* 0x000fe4000f8ec0ff */
[----:B-1----:R-:W-:Y:S02]  /*0200*/  UIADD3 UR5, UP1, UPT, UR8, 0x20, URZ ;  /* 0x0000002008057890 */ /* 0x002fe4000ff3e0ff */
[----:B------:R-:W-:Y:S02]  /*0210*/  UIADD3 UR8, UPT, UPT, -UR4, URZ, URZ ;  /* 0x000000ff04087290 */ /* 0x000fe4000fffe1ff */
[----:B------:R-:W-:Y:S01]  /*0220*/  UIADD3.X UR6, UPT, UPT, URZ, UR9, URZ, UP1, !UPT ;  /* 0x00000009ff067290 */ /* 0x000fe20008ffe4ff */
[----:B0-----:R-:W-:-:S03]  /*0230*/  IMAD.WIDE.U32 R2, R8, 0x4, R2 ;  /* 0x0000000408027825 */ /* 0x001fc600078e0002 */
[----:B------:R-:W-:-:S04]  /*0240*/  IADD3 R4, P0, PT, R2, 0x20, RZ ;  /* 0x0000002002047810 */ /* 0x000fc80007f1e0ff */
[----:B------:R-:W-:-:S09]  /*0250*/  IADD3.X R5, PT, PT, RZ, R3, RZ, P0, !PT ;  /* 0x00000003ff057210 */ /* 0x000fd200007fe4ff */
.L_x_79:
[----:B------:R-:W-:Y:S01]  /*0260*/  MOV R2, UR5 ;  /* 0x0000000500027c02 */ /* 0x000fe20008000f00 */
[----:B------:R-:W2:Y:S01]  /*0270*/  LDG.E R15, desc[UR12][R4.64+-0x20] ;  /* 0xffffe00c040f7981 */ /* 0x000ea2000c1e1900 */
[----:B------:R-:W-:-:S03]  /*0280*/  MOV R3, UR6 ;  /* 0x0000000600037c02 */ /* 0x000fc60008000f00 */
[----:B------:R-:W3:Y:S01]  /*0290*/  LDG.E R17, desc[UR12][R4.64+-0x1c] ;  /* 0xffffe40c04117981 */ /* 0x000ee2000c1e1900 */
[----:B------:R-:W-:-:S03]  /*02a0*/  IMAD.WIDE R2, R6, 0x4, R2 ;  /* 0x0000000406027825 */ /* 0x000fc600078e0202 */
[----:B------:R-:W4:Y:S04]  /*02b0*/  LDG.E R19, desc[UR12][R4.64+-0x18] ;  /* 0xffffe80c04137981 */ /* 0x000f28000c1e1900 */
[----:B------:R-:W2:Y:S04]  /*02c0*/  LDG.E R16, desc[UR12][R2.64+-0x20] ;  /* 0xffffe00c02107981 */ /* 0x000ea8000c1e1900 */
[----:B------:R-:W3:Y:S04]  /*02d0*/  LDG.E R24, desc[UR12][R2.64+-0x1c] ;  /* 0xffffe40c02187981 */ /* 0x000ee8000c1e1900 */
[----:B------:R-:W4:Y:S04]  /*02e0*/  LDG.E R18, desc[UR12][R2.64+-0x18] ;  /* 0xffffe80c02127981 */ /* 0x000f28000c1e1900 */
[----:B------:R-:W5:Y:S04]  /*02f0*/  LDG.E R20, desc[UR12][R4.64+-0x14] ;  /* 0xffffec0c04147981 */ /* 0x000f68000c1e1900 */
        /* <DEDUP_REMOVED lines=8> */
[----:B------:R-:W5:Y:S01]  /*0380*/  LDG.E R26, desc[UR12][R4.64+0x1c] ;  /* 0x00001c0c041a7981 */ /* 0x000f62000c1e1900 */
[----:B--2---:R-:W-:-:S03]  /*0390*/  FFMA R16, R15, R16, R14 ;  /* 0x000000100f107223 */ /* 0x004fc6000000000e */
[----:B------:R-:W2:Y:S01]  /*03a0*/  LDG.E R15, desc[UR12][R4.64+-0x4] ;  /* 0xfffffc0c040f7981 */ /* 0x000ea2000c1e1900 */
[----:B---3--:R-:W-:-:S03]  /*03b0*/  FFMA R24, R17, R24, R16 ;  /* 0x0000001811187223 */ /* 0x008fc60000000010 */
[----:B------:R-:W2:Y:S01]  /*03c0*/  LDG.E R14, desc[UR12][R2.64+-0x4] ;  /* 0xfffffc0c020e7981 */ /* 0x000ea2000c1e1900 */
[----:B----4-:R-:W-:-:S03]  /*03d0*/  FFMA R25, R19, R18, R24 ;  /* 0x0000001213197223 */ /* 0x010fc60000000018 */
[----:B------:R-:W3:Y:S04]  /*03e0*/  LDG.E R16, desc[UR12][R4.64] ;  /* 0x0000000c04107981 */ /* 0x000ee8000c1e1900 */
[----:B------:R-:W3:Y:S01]  /*03f0*/  LDG.E R17, desc[UR12][R2.64] ;  /* 0x0000000c02117981 */ /* 0x000ee2000c1e1900 */
[----:B-----5:R-:W-:-:S03]  /*0400*/  FFMA R25, R20, R21, R25 ;  /* 0x0000001514197223 */ /* 0x020fc60000000019 */
[----:B------:R-:W4:Y:S04]  /*0410*/  LDG.E R18, desc[UR12][R4.64+0x4] ;  /* 0x0000040c04127981 */ /* 0x000f28000c1e1900 */
[----:B------:R-:W4:Y:S01]  /*0420*/  LDG.E R19, desc[UR12][R2.64+0x4] ;  /* 0x0000040c02137981 */ /* 0x000f22000c1e1900 */
[----:B------:R-:W-:-:S03]  /*0430*/  FFMA R25, R22, R23, R25 ;  /* 0x0000001716197223 */ /* 0x000fc60000000019 */
[----:B------:R-:W5:Y:S04]  /*0440*/  LDG.E R20, desc[UR12][R4.64+0x8] ;  /* 0x0000080c04147981 */ /* 0x000f68000c1e1900 */
[----:B------:R-:W5:Y:S01]  /*0450*/  LDG.E R21, desc[UR12][R2.64+0x8] ;  /* 0x0000080c02157981 */ /* 0x000f62000c1e1900 */
[----:B------:R-:W-:-:S03]  /*0460*/  FFMA R25, R10, R11, R25 ;  /* 0x0000000b0a197223 */ /* 0x000fc60000000019 */
[----:B------:R-:W5:Y:S04]  /*0470*/  LDG.E R22, desc[UR12][R4.64+0xc] ;  /* 0x00000c0c04167981 */ /* 0x000f68000c1e1900 */
[----:B------:R-:W5:Y:S04]  /*0480*/  LDG.E R23, desc[UR12][R2.64+0xc] ;  /* 0x00000c0c02177981 */ /* 0x000f68000c1e1900 */
[----:B------:R-:W5:Y:S01]  /*0490*/  LDG.E R10, desc[UR12][R4.64+0x10] ;  /* 0x0000100c040a7981 */ /* 0x000f62000c1e1900 */
[----:B------:R-:W-:-:S03]  /*04a0*/  FFMA R28, R12, R13, R25 ;  /* 0x0000000d0c1c7223 */ /* 0x000fc60000000019 */
[----:B------:R-:W5:Y:S04]  /*04b0*/  LDG.E R11, desc[UR12][R2.64+0x10] ;  /* 0x0000100c020b7981 */ /* 0x000f68000c1e1900 */
[----:B------:R-:W5:Y:S04]  /*04c0*/  LDG.E R24, desc[UR12][R4.64+0x14] ;  /* 0x0000140c04187981 */ /* 0x000f68000c1e1900 */
[----:B------:R-:W5:Y:S04]  /*04d0*/  LDG.E R25, desc[UR12][R2.64+0x14] ;  /* 0x0000140c02197981 */ /* 0x000f68000c1e1900 */
[----:B------:R0:W5:Y:S04]  /*04e0*/  LDG.E R13, desc[UR12][R4.64+0x18] ;  /* 0x0000180c040d7981 */ /* 0x000168000c1e1900 */
[----:B------:R-:W5:Y:S01]  /*04f0*/  LDG.E R12, desc[UR12][R2.64+0x18] ;  /* 0x0000180c020c7981 */ /* 0x000f62000c1e1900 */
[----:B------:R-:W-:-:S04]  /*0500*/  UIADD3 UR8, UPT, UPT, UR8, 0x10, URZ ;  /* 0x0000001008087890 */ /* 0x000fc8000fffe0ff */
[----:B------:R-:W-:Y:S01]  /*0510*/  UISETP.NE.AND UP1, UPT, UR8, URZ, UPT ;  /* 0x000000ff0800728c */ /* 0x000fe2000bf25270 */
[----:B0-----:R-:W-:Y:S02]  /*0520*/  IADD3 R4, P0, PT, R4, 0x40, RZ ;  /* 0x0000004004047810 */ /* 0x001fe40007f1e0ff */
[----:B------:R-:W-:Y:S02]  /*0530*/  IADD3 R6, PT, PT, R6, 0x10, RZ ;  /* 0x0000001006067810 */ /* 0x000fe40007ffe0ff */
[----:B------:R-:W-:Y:S01]  /*0540*/  IADD3.X R5, PT, PT, RZ, R5, RZ, P0, !PT ;  /* 0x00000005ff057210 */ /* 0x000fe200007fe4ff */
[----:B--2---:R-:W-:-:S04]  /*0550*/  FFMA R15, R15, R14, R28 ;  /* 0x0000000e0f0f7223 */ /* 0x004fc8000000001c */
[----:B---3--:R-:W-:-:S04]  /*0560*/  FFMA R15, R16, R17, R15 ;  /* 0x00000011100f7223 */ /* 0x008fc8000000000f */
[----:B----4-:R-:W-:-:S04]  /*0570*/  FFMA R15, R18, R19, R15 ;  /* 0x00000013120f7223 */ /* 0x010fc8000000000f */
[----:B-----5:R-:W-:-:S04]  /*0580*/  FFMA R15, R20, R21, R15 ;  /* 0x00000015140f7223 */ /* 0x020fc8000000000f */
[----:B------:R-:W-:-:S04]  /*0590*/  FFMA R15, R22, R23, R15 ;  /* 0x00000017160f7223 */ /* 0x000fc8000000000f */
[----:B------:R-:W-:-:S04]  /*05a0*/  FFMA R11, R10, R11, R15 ;  /* 0x0000000b0a0b7223 */ /* 0x000fc8000000000f */
[----:B------:R-:W-:-:S04]  /*05b0*/  FFMA R24, R24, R25, R11 ;  /* 0x0000001918187223 */ /* 0x000fc8000000000b */
[----:B------:R-:W-:-:S04]  /*05c0*/  FFMA R13, R13, R12, R24 ;  /* 0x0000000c0d0d7223 */ /* 0x000fc80000000018 */
[----:B------:R-:W-:Y:S01]  /*05d0*/  FFMA R14, R26, R27, R13 ;  /* 0x0000001b1a0e7223 */ /* 0x000fe2000000000d */
[----:B------:R-:W-:Y:S06]  /*05e0*/  BRA.U UP1, `(.L_x_79) ;  /* 0xfffffffd011c7547 */ /* 0x000fec000b83ffff */
.L_x_78:
[----:B------:R-:W-:Y:S05]  /*05f0*/  BRA.U !UP0, `(.L_x_77) ;  /* 0x0000000508687547 */ /* 0x000fea000b800000 */
[----:B------:R-:W-:Y:S02]  /*0600*/  UISETP.GE.U32.AND UP0, UPT, UR10, 0x8, UPT ;  /* 0x000000080a00788c */ /* 0x000fe4000bf06070 */
[----:B------:R-:W-:-:S04]  /*0610*/  ULOP3.LUT UR6, UR7, 0x7, URZ, 0xc0, !UPT ;  /* 0x0000000707067892 */ /* 0x000fc8000f8ec0ff */
[----:B------:R-:W-:-:S03]  /*0620*/  UISETP.NE.AND UP1, UPT, UR6, URZ, UPT ;  /* 0x000000ff0600728c */ /* 0x000fc6000bf25270 */
[----:B------:R-:W-:Y:S08]  /*0630*/  BRA.U !UP0, `(.L_x_80) ;  /* 0x0000000108907547 */ /* 0x000ff0000b800000 */
[----:B------:R-:W0:Y:S01]  /*0640*/  LDC.64 R10, c[0x0][0x380] ;  /* 0x0000e000ff0a7b82 */ /* 0x000e220000000a00 */
[----:B------:R-:W1:Y:S01]  /*0650*/  LDCU.64 UR8, c[0x0][0x380] ;  /* 0x00007000ff0877ac */ /* 0x000e620008000a00 */
[C---:B------:R-:W-:Y:S02]  /*0660*/  IADD3 R3, PT, PT, R8.reuse, UR4, RZ ;  /* 0x0000000408037c10 */ /* 0x040fe4000fffe0ff */
[----:B------:R-:W-:Y:S02]  /*0670*/  IADD3 R6, P0, PT, R8, UR4, RZ ;  /* 0x0000000408067c10 */ /* 0x000fe4000ff1e0ff */
[----:B------:R-:W-:Y:S02]  /*0680*/  IADD3 R13, PT, PT, R9, UR4, RZ ;  /* 0x00000004090d7c10 */ /* 0x000fe4000fffe0ff */
[----:B------:R-:W2:Y:S01]  /*0690*/  LDC.64 R4, c[0x0][0x388] ;  /* 0x0000e200ff047b82 */ /* 0x000ea20000000a00 */
[----:B0-----:R-:W-:Y:S01]  /*06a0*/  IMAD.WIDE.U32 R10, R3, 0x4, R10 ;  /* 0x00000004030a7825 */ /* 0x001fe200078e000a */
[----:B------:R-:W-:-:S02]  /*06b0*/  IADD3.X R3, PT, PT, RZ, RZ, RZ, P0, !PT ;  /* 0x000000ffff037210 */ /* 0x000fc400007fe4ff */
[C---:B-1----:R-:W-:Y:S02]  /*06c0*/  LEA R2, P0, R6.reuse, UR8, 0x2 ;  /* 0x0000000806027c11 */ /* 0x042fe4000f8010ff */
[----:B------:R-:W3:Y:S02]  /*06d0*/  LDG.E R15, desc[UR12][R10.64] ;  /* 0x0000000c0a0f7981 */ /* 0x000ee4000c1e1900 */
[----:B------:R-:W-:Y:S01]  /*06e0*/  LEA.HI.X R3, R6, UR9, R3, 0x2, P0 ;  /* 0x0000000906037c11 */ /* 0x000fe200080f1403 */
[----:B--2---:R-:W-:-:S04]  /*06f0*/  IMAD.WIDE R4, R13, 0x4, R4 ;  /* 0x000000040d047825 */ /* 0x004fc800078e0204 */
[----:B------:R-:W2:Y:S04]  /*0700*/  LDG.E R18, desc[UR12][R2.64+0x4] ;  /* 0x0000040c02127981 */ /* 0x000ea8000c1e1900 */
[----:B------:R-:W3:Y:S04]  /*0710*/  LDG.E R16, desc[UR12][R4.64] ;  /* 0x0000000c04107981 */ /* 0x000ee8000c1e1900 */
[----:B------:R-:W2:Y:S04]  /*0720*/  LDG.E R17, desc[UR12][R4.64+0x4] ;  /* 0x0000040c04117981 */ /* 0x000ea8000c1e1900 */
[----:B------:R-:W4:Y:S04]  /*0730*/  LDG.E R19, desc[UR12][R4.64+0x8] ;  /* 0x0000080c04137981 */ /* 0x000f28000c1e1900 */
        /* <DEDUP_REMOVED lines=11> */
[----:B------:R-:W-:Y:S01]  /*07f0*/  UIADD3 UR4, UPT, UPT, UR4, 0x8, URZ ;  /* 0x0000000804047890 */ /* 0x000fe2000fffe0ff */
[----:B---3--:R-:W-:-:S04]  /*0800*/  FFMA R15, R15, R16, R14 ;  /* 0x000000100f0f7223 */ /* 0x008fc8000000000e */
[----:B--2---:R-:W-:-:S04]  /*0810*/  FFMA R15, R18, R17, R15 ;  /* 0x00000011120f7223 */ /* 0x004fc8000000000f */
[----:B----4-:R-:W-:-:S04]  /*0820*/  FFMA R15, R20, R19, R15 ;  /* 0x00000013140f7223 */ /* 0x010fc8000000000f */
[----:B-----5:R-:W-:-:S04]  /*0830*/  FFMA R15, R22, R21, R15 ;  /* 0x00000015160f7223 */ /* 0x020fc8000000000f */
[----:B------:R-:W-:-:S04]  /*0840*/  FFMA R15, R24, R23, R15 ;  /* 0x00000017180f7223 */ /* 0x000fc8000000000f */
[----:B------:R-:W-:-:S04]  /*0850*/  FFMA R13, R12, R13, R15 ;  /* 0x0000000d0c0d7223 */ /* 0x000fc8000000000f */
[----:B------:R-:W-:-:S04]  /*0860*/  FFMA R11, R6, R11, R13 ;  /* 0x0000000b060b7223 */ /* 0x000fc8000000000d */
[----:B------:R-:W-:-:S07]  /*0870*/  FFMA R14, R10, R25, R11 ;  /* 0x000000190a0e7223 */ /* 0x000fce000000000b */
.L_x_80:
        /* <DEDUP_REMOVED lines=13> */
[----:B-1----:R-:W-:-:S03]  /*0950*/  LEA R2, P0, R6, UR6, 0x2 ;  /* 0x0000000606027c11 */ /* 0x002fc6000f8010ff */
[----:B------:R-:W3:Y:S01]  /*0960*/  LDG.E R11, desc[UR12][R10.64] ;  /* 0x0000000c0a0b7981 */ /* 0x000ee2000c1e1900 */
        /* <DEDUP_REMOVED lines=8> */
[----:B------:R-:W5:Y:S01]  /*09f0*/  LDG.E R18, desc[UR12][R4.64+0xc] ;  /* 0x00000c0c04127981 */ /* 0x000f62000c1e1900 */
[----:B------:R-:W-:Y:S01]  /*0a00*/  UIADD3 UR4, UPT, UPT, UR4, 0x4, URZ ;  /* 0x0000000404047890 */ /* 0x000fe2000fffe0ff */
[----:B---3--:R-:W-:-:S04]  /*0a10*/  FFMA R6, R11, R6, R14 ;  /* 0x000000060b067223 */ /* 0x008fc8000000000e */
[----:B--2---:R-:W-:-:S04]  /*0a20*/  FFMA R6, R13, R12, R6 ;  /* 0x0000000c0d067223 */ /* 0x004fc80000000006 */
[----:B----4-:R-:W-:-:S04]  /*0a30*/  FFMA R6, R15, R16, R6 ;  /* 0x000000100f067223 */ /* 0x010fc80000000006 */
[----:B-----5:R-:W-:-:S07]  /*0a40*/  FFMA R14, R17, R18, R6 ;  /* 0x00000012110e7223 */ /* 0x020fce0000000006 */
.L_x_81:
[----:B------:R-:W-:Y:S05]  /*0a50*/  BRA.U !UP1, `(.L_x_77) ;  /* 0x0000000109507547 */ /* 0x000fea000b800000 */
[----:B------:R-:W0:Y:S01]  /*0a60*/  LDC.64 R4, c[0x0][0x380] ;  /* 0x0000e000ff047b82 */ /* 0x000e220000000a00 */
[----:B------:R-:W-:Y:S01]  /*0a70*/  IADD3 R11, PT, PT, R8, UR4, RZ ;  /* 0x00000004080b7c10 */ /* 0x000fe2000fffe0ff */
[----:B------:R-:W-:-:S06]  /*0a80*/  UIADD3 UR5, UPT, UPT, -UR5, URZ, URZ ;  /* 0x000000ff05057290 */ /* 0x000fcc000fffe1ff */
[----:B------:R-:W1:Y:S01]  /*0a90*/  LDC.64 R2, c[0x0][0x388] ;  /* 0x0000e200ff027b82 */ /* 0x000e620000000a00 */
[----:B0-----:R-:W-:Y:S01]  /*0aa0*/  IMAD.WIDE.U32 R4, R11, 0x4, R4 ;  /* 0x000000040b047825 */ /* 0x001fe200078e0004 */
[----:B------:R-:W-:Y:S02]  /*0ab0*/  IADD3 R11, PT, PT, R9, UR4, RZ ;  /* 0x00000004090b7c10 */ /* 0x000fe4000fffe0ff */
[----:B------:R-:W-:Y:S02]  /*0ac0*/  MOV R6, R4 ;  /* 0x0000000400067202 */ /* 0x000fe40000000f00 */
[----:B------:R-:W-:-:S07]  /*0ad0*/  MOV R13, R5 ;  /* 0x00000005000d7202 */ /* 0x000fce0000000f00 */
.L_x_82:
[----:B-1----:R-:W-:Y:S01]  /*0ae0*/  IMAD.WIDE R4, R11, 0x4, R2 ;  /* 0x000000040b047825 */ /* 0x002fe200078e0202 */
[----:B------:R-:W-:Y:S02]  /*0af0*/  MOV R9, R13 ;  /* 0x0000000d00097202 */ /* 0x000fe40000000f00 */
[----:B------:R-:W-:-:S03]  /*0b00*/  MOV R8, R6 ;  /* 0x0000000600087202 */ /* 0x000fc60000000f00 */
[----:B------:R-:W2:Y:S04]  /*0b10*/  LDG.E R4, desc[UR12][R4.64] ;  /* 0x0000000c04047981 */ /* 0x000ea8000c1e1900 */
[----:B------:R-:W2:Y:S01]  /*0b20*/  LDG.E R9, desc[UR12][R8.64] ;  /* 0x0000000c08097981 */ /* 0x000ea2000c1e1900 */
[----:B------:R-:W-:Y:S01]  /*0b30*/  UIADD3 UR5, UPT, UPT, UR5, 0x1, URZ ;  /* 0x0000000105057890 */ /* 0x000fe2000fffe0ff */
[----:B------:R-:W-:Y:S02]  /*0b40*/  IADD3 R6, P0, PT, R6, 0x4, RZ ;  /* 0x0000000406067810 */ /* 0x000fe40007f1e0ff */
[----:B------:R-:W-:Y:S01]  /*0b50*/  IADD3 R11, PT, PT, R11, 0x1, RZ ;  /* 0x000000010b0b7810 */ /* 0x000fe20007ffe0ff */
[----:B------:R-:W-:Y:S01]  /*0b60*/  UISETP.NE.AND UP0, UPT, UR5, URZ, UPT ;  /* 0x000000ff0500728c */ /* 0x000fe2000bf05270 */
[----:B------:R-:W-:Y:S01]  /*0b70*/  IADD3.X R13, PT, PT, RZ, R13, RZ, P0, !PT ;  /* 0x0000000dff0d7210 */ /* 0x000fe200007fe4ff */
[----:B--2---:R-:W-:-:S07]  /*0b80*/  FFMA R14, R9, R4, R14 ;  /* 0x00000004090e7223 */ /* 0x004fce000000000e */
[----:B------:R-:W-:Y:S05]  /*0b90*/  BRA.U UP0, `(.L_x_82) ;  /* 0xfffffffd00d07547 */ /* 0x000fea000b83ffff */
.L_x_77:
[----:B------:R-:W0:Y:S01]  /*0ba0*/  LDC.64 R2, c[0x0][0x390] ;  /* 0x0000e400ff027b82 */ /* 0x000e220000000a00 */
[----:B------:R-:W-:-:S04]  /*0bb0*/  IMAD R7, R7, UR11, R0 ;  /* 0x0000000b07077c24 */ /* 0x000fc8000f8e0200 */
[----:B0-----:R-:W-:-:S05]  /*0bc0*/  IMAD.WIDE R2, R7, 0x4, R2 ;  /* 0x0000000407027825 */ /* 0x001fca00078e0202 */
[----:B------:R-:W-:Y:S01]  /*0bd0*/  STG.E desc[UR12][R2.64], R14 ;  /* 0x0000000e02007986 */ /* 0x000fe2000c10190c */
[----:B------:R-:W-:Y:S05]  /*0be0*/  EXIT ;  /* 0x000000000000794d */ /* 0x000fea0003800000 */
.L_x_83:
        /* <DEDUP_REMOVED lines=9> */
.L_x_100:


//--------------------- .text._Z17matmul_a_b_kernelPfS_S_iii --------------------------
	.section	.text._Z17matmul_a_b_kernelPfS_S_iii,"ax",@progbits
	.align	128
        .global         _Z17matmul_a_b_kernelPfS_S_iii
        .type           _Z17matmul_a_b_kernelPfS_S_iii,@function
        .size           _Z17matmul_a_b_kernelPfS_S_iii,(.L_x_101 - _Z17matmul_a_b_kernelPfS_S_iii)
        .other          _Z17matmul_a_b_kernelPfS_S_iii,@"STO_CUDA_ENTRY STV_DEFAULT"
_Z17matmul_a_b_kernelPfS_S_iii:
.text._Z17matmul_a_b_kernelPfS_S_iii:
[----:B------:R-:W-:Y:S01]  /*0000*/  LDC R1, c[0x0][0x37c] ;  /* 0x0000df00ff017b82 */ /* 0x000fe20000000800 */
[----:B------:R-:W0:Y:S07]  /*0010*/  S2R R5, SR_TID.X ;  /* 0x0000000000057919 */ /* 0x000e2e0000002100 */
[----:B------:R-:W1:Y:S01]  /*0020*/  LDC R16, c[0x0][0x364] ;  /* 0x0000d900ff107b82 */ /* 0x000e620000000800 */
[----:B------:R-:W2:Y:S01]  /*0030*/  LDCU UR6, c[0x0][0x398] ;  /* 0x00007300ff0677ac */ /* 0x000ea20008000800 */
[----:B------:R-:W1:Y:S06]  /*0040*/  S2R R3, SR_TID.Y ;  /* 0x0000000000037919 */ /* 0x000e6c0000002200 */
[----:B------:R-:W0:Y:S08]  /*0050*/  S2UR UR5, SR_CTAID.X ;  /* 0x00000000000579c3 */ /* 0x000e300000002500 */
[----:B------:R-:W0:Y:S08]  /*0060*/  LDC R0, c[0x0][0x360] ;  /* 0x0000d800ff007b82 */ /* 0x000e300000000800 */
[----:B------:R-:W1:Y:S08]  /*0070*/  S2UR UR4, SR_CTAID.Y ;  /* 0x00000000000479c3 */ /* 0x000e700000002600 */
[----:B------:R-:W3:Y:S01]  /*0080*/  LDC R17, c[0x0][0x3a0] ;  /* 0x0000e800ff117b82 */ /* 0x000ee20000000800 */
[----:B0-----:R-:W-:-:S02]  /*0090*/  IMAD R0, R0, UR5, R5 ;  /* 0x0000000500007c24 */ /* 0x001fc4000f8e0205 */
[----:B-1----:R-:W-:-:S03]  /*00a0*/  IMAD R16, R16, UR4, R3 ;  /* 0x0000000410107c24 */ /* 0x002fc6000f8e0203 */
[----:B---3--:R-:W-:-:S04]  /*00b0*/  ISETP.GE.AND P0, PT, R0, R17, PT ;  /* 0x000000110000720c */ /* 0x008fc80003f06270 */
[----:B--2---:R-:W-:-:S13]  /*00c0*/  ISETP.GE.OR P0, PT, R16, UR6, P0 ;  /* 0x0000000610007c0c */ /* 0x004fda0008706670 */
[----:B------:R-:W-:Y:S05]  /*00d0*/  @P0 EXIT ;  /* 0x000000000000094d */ /* 0x000fea0003800000 */
[----:B------:R-:W0:Y:S01]  /*00e0*/  LDC R19, c[0x0][0x39c] ;  /* 0x0000e700ff137b82 */ /* 0x000e220000000800 */
[----:B------:R-:W1:Y:S01]  /*00f0*/  LDCU.64 UR4, c[0x0][0x358] ;  /* 0x00006b00ff0477ac */ /* 0x000e620008000a00 */
[----:B------:R-:W-:Y:S01]  /*0100*/  HFMA2 R24, -RZ, RZ, 0, 0 ;  /* 0x00000000ff187431 */ /* 0x000fe200000001ff */
[----:B0-----:R-:W-:-:S13]  /*0110*/  ISETP.GE.AND P0, PT, R19, 0x1, PT ;  /* 0x000000011300780c */ /* 0x001fda0003f06270 */
[----:B-1----:R-:W-:Y:S05]  /*0120*/  @!P0 BRA `(.L_x_84) ;  /* 0x0000000400e08947 */ /* 0x002fea0003800000 */
[C---:B------:R-:W-:Y:S01]  /*0130*/  ISETP.GE.U32.AND P1, PT, R19.reuse, 0x8, PT ;  /* 0x000000081300780c */ /* 0x040fe20003f26070 */
[----:B------:R-:W-:Y:S01]  /*0140*/  IMAD R20, R16, R19, RZ ;  /* 0x0000001310147224 */ /* 0x000fe200078e02ff */
[----:B------:R-:W-:Y:S02]  /*0150*/  LOP3.LUT R27, R19, 0x7, RZ, 0xc0, !PT ;  /* 0x00000007131b7812 */ /* 0x000fe400078ec0ff */
[----:B------:R-:W-:Y:S02]  /*0160*/  MOV R24, RZ ;  /* 0x000000ff00187202 */ /* 0x000fe40000000f00 */
[----:B------:R-:W-:Y:S02]  /*0170*/  ISETP.NE.AND P0, PT, R27, RZ, PT ;  /* 0x000000ff1b00720c */ /* 0x000fe40003f05270 */
[----:B------:R-:W-:-:S05]  /*0180*/  MOV R21, RZ ;  /* 0x000000ff00157202 */ /* 0x000fca0000000f00 */
[----:B------:R-:W-:Y:S06]  /*0190*/  @!P1 BRA `(.L_x_85) ;  /* 0x0000000000c49947 */ /* 0x000fec0003800000 */
[----:B------:R-:W0:Y:S01]  /*01a0*/  LDC.64 R2, c[0x0][0x380] ;  /* 0x0000e000ff027b82 */ /* 0x000e220000000a00 */
[----:B------:R-:W-:Y:S02]  /*01b0*/  LOP3.LUT R21, R19, 0x7ffffff8, RZ, 0xc0, !PT ;  /* 0x7ffffff813157812 */ /* 0x000fe400078ec0ff */
[----:B------:R-:W-:Y:S02]  /*01c0*/  MOV R24, RZ ;  /* 0x000000ff00187202 */ /* 0x000fe40000000f00 */
[----:B------:R-:W-:Y:S02]  /*01d0*/  MOV R18, R0 ;  /* 0x0000000000127202 */ /* 0x000fe40000000f00 */
[----:B------:R-:W-:Y:S01]  /*01e0*/  IADD3 R22, PT, PT, -R21, RZ, RZ ;  /* 0x000000ff15167210 */ /* 0x000fe20007ffe1ff */
[----:B0-----:R-:W-:-:S03]  /*01f0*/  IMAD.WIDE.U32 R2, R20, 0x4, R2 ;  /* 0x0000000414027825 */ /* 0x001fc600078e0002 */
[----:B------:R-:W-:-:S04]  /*0200*/  IADD3 R4, P1, PT, R2, 0x10, RZ ;  /* 0x0000001002047810 */ /* 0x000fc80007f3e0ff */
[----:B------:R-:W-:-:S09]  /*0210*/  IADD3.X R5, PT, PT, RZ, R3, RZ, P1, !PT ;  /* 0x00000003ff057210 */ /* 0x000fd20000ffe4ff */
.L_x_86:
[----:B------:R-:W0:Y:S01]  /*0220*/  LDC.64 R14, c[0x0][0x388] ;  /* 0x0000e200ff0e7b82 */ /* 0x000e220000000a00 */
[----:B------:R-:W-:Y:S02]  /*0230*/  MOV R2, R4 ;  /* 0x0000000400027202 */ /* 0x000fe40000000f00 */
[----:B------:R-:W-:-:S05]  /*0240*/  MOV R3, R5 ;  /* 0x0000000500037202 */ /* 0x000fca0000000f00 */
[----:B------:R-:W2:Y:S04]  /*0250*/  LDG.E R25, desc[UR4][R2.64+-0x10] ;  /* 0xfffff00402197981 */ /* 0x000ea8000c1e1900 */
[----:B------:R-:W3:Y:S04]  /*0260*/  LDG.E R23, desc[UR4][R2.64+-0xc] ;  /* 0xfffff40402177981 */ /* 0x000ee8000c1e1900 */
[----:B------:R-:W4:Y:S04]  /*0270*/  LDG.E R29, desc[UR4][R2.64+-0x8] ;  /* 0xfffff804021d7981 */ /* 0x000f28000c1e1900 */
[----:B------:R-:W5:Y:S01]  /*0280*/  LDG.E R28, desc[UR4][R2.64+-0x4] ;  /* 0xfffffc04021c7981 */ /* 0x000f62000c1e1900 */
[----:B0-----:R-:W-:-:S05]  /*0290*/  IMAD.WIDE R14, R18, 0x4, R14 ;  /* 0x00000004120e7825 */ /* 0x001fca00078e020e */
[----:B------:R0:W2:Y:S01]  /*02a0*/  LDG.E R26, desc[UR4][R14.64] ;  /* 0x000000040e1a7981 */ /* 0x0000a2000c1e1900 */
[----:B------:R-:W-:-:S04]  /*02b0*/  IMAD.WIDE R12, R17, 0x4, R14 ;  /* 0x00000004110c7825 */ /* 0x000fc800078e020e */
[C---:B------:R-:W-:Y:S02]  /*02c0*/  IMAD.WIDE R4, R17.reuse, 0x4, R12 ;  /* 0x0000000411047825 */ /* 0x040fe400078e020c */
[----:B------:R-:W3:Y:S02]  /*02d0*/  LDG.E R12, desc[UR4][R12.64] ;  /* 0x000000040c0c7981 */ /* 0x000ee4000c1e1900 */
[C---:B------:R-:W-:Y:S02]  /*02e0*/  IMAD.WIDE R8, R17.reuse, 0x4, R4 ;  /* 0x0000000411087825 */ /* 0x040fe400078e0204 */
[----:B------:R-:W4:Y:S02]  /*02f0*/  LDG.E R4, desc[UR4][R4.64] ;  /* 0x0000000404047981 */ /* 0x000f24000c1e1900 */
[C---:B------:R-:W-:Y:S02]  /*0300*/  IMAD.WIDE R6, R17.reuse, 0x4, R8 ;  /* 0x0000000411067825 */ /* 0x040fe400078e0208 */
[----:B------:R-:W5:Y:S02]  /*0310*/  LDG.E R8, desc[UR4][R8.64] ;  /* 0x0000000408087981 */ /* 0x000f64000c1e1900 */
[----:B------:R-:W-:-:S02]  /*0320*/  IMAD.WIDE R10, R17, 0x4, R6 ;  /* 0x00000004110a7825 */ /* 0x000fc400078e0206 */
[----:B------:R-:W5:Y:S04]  /*0330*/  LDG.E R5, desc[UR4][R2.64] ;  /* 0x0000000402057981 */ /* 0x000f68000c1e1900 */
[----:B------:R-:W5:Y:S01]  /*0340*/  LDG.E R6, desc[UR4][R6.64] ;  /* 0x0000000406067981 */ /* 0x000f62000c1e1900 */
[----:B0-----:R-:W-:-:S03]  /*0350*/  IMAD.WIDE R14, R17, 0x4, R10 ;  /* 0x00000004110e7825 */ /* 0x001fc600078e020a */
[----:B------:R-:W5:Y:S04]  /*0360*/  LDG.E R10, desc[UR4][R10.64] ;  /* 0x000000040a0a7981 */ /* 0x000f68000c1e1900 */
[----:B------:R-:W5:Y:S04]  /*0370*/  LDG.E R13, desc[UR4][R14.64] ;  /* 0x000000040e0d7981 */ /* 0x000f68000c1e1900 */
[----:B------:R-:W5:Y:S04]  /*0380*/  LDG.E R7, desc[UR4][R2.64+0x4] ;  /* 0x0000040402077981 */ /* 0x000f68000c1e1900 */
[----:B------:R-:W5:Y:S01]  /*0390*/  LDG.E R9, desc[UR4][R2.64+0xc] ;  /* 0x00000c0402097981 */ /* 0x000f62000c1e1900 */
[----:B--2---:R-:W-:Y:S01]  /*03a0*/  FFMA R26, R25, R26, R24 ;  /* 0x0000001a191a7223 */ /* 0x004fe20000000018 */
[----:B------:R-:W-:-:S02]  /*03b0*/  IMAD.WIDE R24, R17, 0x4, R14 ;  /* 0x0000000411187825 */ /* 0x000fc400078e020e */
[----:B------:R-:W2:Y:S04]  /*03c0*/  LDG.E R14, desc[UR4][R2.64+0x8] ;  /* 0x00000804020e7981 */ /* 0x000ea8000c1e1900 */
[----:B------:R-:W2:Y:S01]  /*03d0*/  LDG.E R24, desc[UR4][R24.64] ;  /* 0x0000000418187981 */ /* 0x000ea2000c1e1900 */
[----:B---3--:R-:W-:Y:S01]  /*03e0*/  FFMA R12, R23, R12, R26 ;  /* 0x0000000c170c7223 */ /* 0x008fe2000000001a */
[----:B------:R-:W-:-:S03]  /*03f0*/  IADD3 R22, PT, PT, R22, 0x8, RZ ;  /* 0x0000000816167810 */ /* 0x000fc60007ffe0ff */
[----:B----4-:R-:W-:Y:S01]  /*0400*/  FFMA R29, R29, R4, R12 ;  /* 0x000000041d1d7223 */ /* 0x010fe2000000000c */
[----:B------:R-:W-:-:S03]  /*0410*/  ISETP.NE.AND P1, PT, R22, RZ, PT ;  /* 0x000000ff1600720c */ /* 0x000fc60003f25270 */
[----:B-----5:R-:W-:Y:S01]  /*0420*/  FFMA R8, R28, R8, R29 ;  /* 0x000000081c087223 */ /* 0x020fe2000000001d */
[----:B------:R-:W-:-:S03]  /*0430*/  IADD3 R4, P2, PT, R2, 0x20, RZ ;  /* 0x0000002002047810 */ /* 0x000fc60007f5e0ff */
[----:B------:R-:W-:Y:S01]  /*0440*/  FFMA R6, R5, R6, R8 ;  /* 0x0000000605067223 */ /* 0x000fe20000000008 */
[----:B------:R-:W-:Y:S02]  /*0450*/  IADD3.X R5, PT, PT, RZ, R3, RZ, P2, !PT ;  /* 0x00000003ff057210 */ /* 0x000fe400017fe4ff */
[----:B------:R-:W-:Y:S01]  /*0460*/  LEA R18, R17, R18, 0x3 ;  /* 0x0000001211127211 */ /* 0x000fe200078e18ff */
[----:B------:R-:W-:-:S04]  /*0470*/  FFMA R7, R7, R10, R6 ;  /* 0x0000000a07077223 */ /* 0x000fc80000000006 */
[----:B--2---:R-:W-:-:S04]  /*0480*/  FFMA R14, R14, R13, R7 ;  /* 0x0000000d0e0e7223 */ /* 0x004fc80000000007 */
[----:B------:R-:W-:Y:S01]  /*0490*/  FFMA R24, R9, R24, R14 ;  /* 0x0000001809187223 */ /* 0x000fe2000000000e */
[----:B------:R-:W-:Y:S06]  /*04a0*/  @P1 BRA `(.L_x_86) ;  /* 0xfffffffc005c1947 */ /* 0x000fec000383ffff */
.L_x_85:
[----:B------:R-:W-:Y:S05]  /*04b0*/  @!P0 BRA `(.L_x_84) ;  /* 0x0000000000fc8947 */ /* 0x000fea0003800000 */
[----:B------:R-:W-:Y:S02]  /*04c0*/  ISETP.GE.U32.AND P1, PT, R27, 0x4, PT ;  /* 0x000000041b00780c */ /* 0x000fe40003f26070 */
[----:B------:R-:W-:-:S04]  /*04d0*/  LOP3.LUT R14, R19, 0x3, RZ, 0xc0, !PT ;  /* 0x00000003130e7812 */ /* 0x000fc800078ec0ff */
[----:B------:R-:W-:-:S07]  /*04e0*/  ISETP.NE.AND P0, PT, R14, RZ, PT ;  /* 0x000000ff0e00720c */ /* 0x000fce0003f05270 */
[----:B------:R-:W-:Y:S06]  /*04f0*/  @!P1 BRA `(.L_x_87) ;  /* 0x00000000006c9947 */ /* 0x000fec0003800000 */
[----:B------:R-:W0:Y:S01]  /*0500*/  LDC.64 R4, c[0x0][0x388] ;  /* 0x0000e200ff047b82 */ /* 0x000e220000000a00 */
[----:B------:R-:W1:Y:S01]  /*0510*/  LDCU.64 UR6, c[0x0][0x380] ;  /* 0x00007000ff0677ac */ /* 0x000e620008000a00 */
[----:B------:R-:W-:Y:S01]  /*0520*/  IMAD R7, R21, R17, R0 ;  /* 0x0000001115077224 */ /* 0x000fe200078e0200 */
[CC--:B------:R-:W-:Y:S02]  /*0530*/  IADD3 R3, PT, PT, R20.reuse, R21.reuse, RZ ;  /* 0x0000001514037210 */ /* 0x0c0fe40007ffe0ff */
[----:B------:R-:W-:-:S03]  /*0540*/  IADD3 R8, P1, PT, R20, R21, RZ ;  /* 0x0000001514087210 */ /* 0x000fc60007f3e0ff */
[----:B------:R-:W2:Y:S01]  /*0550*/  LDC.64 R12, c[0x0][0x380] ;  /* 0x0000e000ff0c7b82 */ /* 0x000ea20000000a00 */
[----:B0-----:R-:W-:-:S04]  /*0560*/  IMAD.WIDE R4, R7, 0x4, R4 ;  /* 0x0000000407047825 */ /* 0x001fc800078e0204 */
[----:B------:R-:W-:Y:S02]  /*0570*/  IMAD.WIDE R6, R17, 0x4, R4 ;  /* 0x0000000411067825 */ /* 0x000fe400078e0204 */
[----:B------:R-:W3:Y:S02]  /*0580*/  LDG.E R4, desc[UR4][R4.64] ;  /* 0x0000000404047981 */ /* 0x000ee4000c1e1900 */
[----:B--2---:R-:W-:Y:S01]  /*0590*/  IMAD.WIDE.U32 R12, R3, 0x4, R12 ;  /* 0x00000004030c7825 */ /* 0x004fe200078e000c */
[----:B------:R-:W-:Y:S02]  /*05a0*/  IADD3.X R3, PT, PT, RZ, RZ, RZ, P1, !PT ;  /* 0x000000ffff037210 */ /* 0x000fe40000ffe4ff */
[----:B-1----:R-:W-:-:S03]  /*05b0*/  LEA R2, P1, R8, UR6, 0x2 ;  /* 0x0000000608027c11 */ /* 0x002fc6000f8210ff */
[----:B------:R-:W3:Y:S01]  /*05c0*/  LDG.E R13, desc[UR4][R12.64] ;  /* 0x000000040c0d7981 */ /* 0x000ee2000c1e1900 */
[----:B------:R-:W-:Y:S01]  /*05d0*/  LEA.HI.X R3, R8, UR7, R3, 0x2, P1 ;  /* 0x0000000708037c11 */ /* 0x000fe200088f1403 */
[C---:B------:R-:W-:Y:S02]  /*05e0*/  IMAD.WIDE R8, R17.reuse, 0x4, R6 ;  /* 0x0000000411087825 */ /* 0x040fe400078e0206 */
[----:B------:R-:W2:Y:S04]  /*05f0*/  LDG.E R6, desc[UR4][R6.64] ;  /* 0x0000000406067981 */ /* 0x000ea8000c1e1900 */
[----:B------:R-:W2:Y:S01]  /*0600*/  LDG.E R15, desc[UR4][R2.64+0x4] ;  /* 0x00000404020f7981 */ /* 0x000ea2000c1e1900 */
[----:B------:R-:W-:-:S03]  /*0610*/  IMAD.WIDE R10, R17, 0x4, R8 ;  /* 0x00000004110a7825 */ /* 0x000fc600078e0208 */
[----:B------:R-:W4:Y:S04]  /*0620*/  LDG.E R22, desc[UR4][R8.64] ;  /* 0x0000000408167981 */ /* 0x000f28000c1e1900 */
[----:B------:R-:W4:Y:S04]  /*0630*/  LDG.E R18, desc[UR4][R2.64+0x8] ;  /* 0x0000080402127981 */ /* 0x000f28000c1e1900 */
[----:B------:R-:W5:Y:S04]  /*0640*/  LDG.E R26, desc[UR4][R2.64+0xc] ;  /* 0x00000c04021a7981 */ /* 0x000f68000c1e1900 */
[----:B------:R-:W5:Y:S01]  /*0650*/  LDG.E R10, desc[UR4][R10.64] ;  /* 0x000000040a0a7981 */ /* 0x000f62000c1e1900 */
[----:B------:R-:W-:Y:S01]  /*0660*/  IADD3 R21, PT, PT, R21, 0x4, RZ ;  /* 0x0000000415157810 */ /* 0x000fe20007ffe0ff */
[----:B---3--:R-:W-:-:S04]  /*0670*/  FFMA R24, R13, R4, R24 ;  /* 0x000000040d187223 */ /* 0x008fc80000000018 */
[----:B--2---:R-:W-:-:S04]  /*0680*/  FFMA R15, R15, R6, R24 ;  /* 0x000000060f0f7223 */ /* 0x004fc80000000018 */
[----:B----4-:R-:W-:-:S04]  /*0690*/  FFMA R15, R18, R22, R15 ;  /* 0x00000016120f7223 */ /* 0x010fc8000000000f */
[----:B-----5:R-:W-:-:S07]  /*06a0*/  FFMA R24, R26, R10, R15 ;  /* 0x0000000a1a187223 */ /* 0x020fce000000000f */
.L_x_87:
[----:B------:R-:W-:Y:S05]  /*06b0*/  @!P0 BRA `(.L_x_84) ;  /* 0x00000000007c8947 */ /* 0x000fea0003800000 */
[----:B------:R-:W-:Y:S01]  /*06c0*/  ISETP.NE.AND P1, PT, R14, 0x1, PT ;  /* 0x000000010e00780c */ /* 0x000fe20003f25270 */
[----:B------:R-:W0:Y:S01]  /*06d0*/  LDC.64 R10, c[0x0][0x380] ;  /* 0x0000e000ff0a7b82 */ /* 0x000e220000000a00 */
[----:B------:R-:W-:-:S04]  /*06e0*/  LOP3.LUT R19, R19, 0x1, RZ, 0xc0, !PT ;  /* 0x0000000113137812 */ /* 0x000fc800078ec0ff */
[----:B------:R-:W-:-:S03]  /*06f0*/  ISETP.NE.U32.AND P0, PT, R19, 0x1, PT ;  /* 0x000000011300780c */ /* 0x000fc60003f05070 */
[----:B------:R-:W1:Y:S04]  /*0700*/  LDC.64 R8, c[0x0][0x388] ;  /* 0x0000e200ff087b82 */ /* 0x000e680000000a00 */
[CC--:B------:R-:W-:Y:S02]  /*0710*/  @P1 IADD3 R13, PT, PT, R20.reuse, R21.reuse, RZ ;  /* 0x00000015140d1210 */ /* 0x0c0fe40007ffe0ff */
[----:B------:R-:W-:Y:S02]  /*0720*/  @P1 IADD3 R12, P2, PT, R20, R21, RZ ;  /* 0x00000015140c1210 */ /* 0x000fe40007f5e0ff */
[----:B------:R-:W2:Y:S02]  /*0730*/  @P1 LDC.64 R2, c[0x0][0x380] ;  /* 0x0000e000ff021b82 */ /* 0x000ea40000000a00 */
[----:B------:R-:W-:-:S06]  /*0740*/  @P1 IADD3.X R14, PT, PT, RZ, RZ, RZ, P2, !PT ;  /* 0x000000ffff0e1210 */ /* 0x000fcc00017fe4ff */
[----:B------:R-:W3:Y:S01]  /*0750*/  LDC.64 R4, c[0x0][0x380] ;  /* 0x0000e000ff047b82 */ /* 0x000ee20000000a00 */
[----:B0-----:R-:W-:-:S04]  /*0760*/  @P1 IMAD.WIDE.U32 R10, R13, 0x4, R10 ;  /* 0x000000040d0a1825 */ /* 0x001fc800078e000a */
[C---:B------:R-:W-:Y:S01]  /*0770*/  @P1 IMAD R13, R21.reuse, R17, R0 ;  /* 0x00000011150d1224 */ /* 0x040fe200078e0200 */
[----:B------:R-:W-:Y:S01]  /*0780*/  @P1 IADD3 R21, PT, PT, R21, 0x2, RZ ;  /* 0x0000000215151810 */ /* 0x000fe20007ffe0ff */
[----:B------:R-:W4:Y:S01]  /*0790*/  @P1 LDG.E R11, desc[UR4][R10.64] ;  /* 0x000000040a0b1981 */ /* 0x000f22000c1e1900 */
[----:B------:R-:W0:Y:S01]  /*07a0*/  LDC.64 R6, c[0x0][0x388] ;  /* 0x0000e200ff067b82 */ /* 0x000e220000000a00 */
[----:B-1----:R-:W-:Y:S01]  /*07b0*/  @P1 IMAD.WIDE R8, R13, 0x4, R8 ;  /* 0x000000040d081825 */ /* 0x002fe200078e0208 */
[----:B------:R-:W-:Y:S02]  /*07c0*/  @!P0 IADD3 R15, PT, PT, R20, R21, RZ ;  /* 0x00000015140f8210 */ /* 0x000fe40007ffe0ff */
[----:B--2---:R-:W-:Y:S01]  /*07d0*/  @P1 LEA R2, P2, R12, R2, 0x2 ;  /* 0x000000020c021211 */ /* 0x004fe200078410ff */
[----:B------:R-:W-:-:S03]  /*07e0*/  @!P0 IMAD R21, R21, R17, R0 ;  /* 0x0000001115158224 */ /* 0x000fc600078e0200 */
[----:B------:R-:W-:Y:S01]  /*07f0*/  @P1 LEA.HI.X R3, R12, R3, R14, 0x2, P2 ;  /* 0x000000030c031211 */ /* 0x000fe200010f140e */
[----:B------:R-:W-:Y:S01]  /*0800*/  @P1 IMAD.WIDE R12, R17, 0x4, R8 ;  /* 0x00000004110c1825 */ /* 0x000fe200078e0208 */
[----:B------:R-:W4:Y:S03]  /*0810*/  @P1 LDG.E R14, desc[UR4][R8.64] ;  /* 0x00000004080e1981 */ /* 0x000f26000c1e1900 */
[----:B---3--:R-:W-:Y:S01]  /*0820*/  @!P0 IMAD.WIDE.U32 R4, R15, 0x4, R4 ;  /* 0x000000040f048825 */ /* 0x008fe200078e0004 */
[----:B------:R-:W2:Y:S04]  /*0830*/  @P1 LDG.E R2, desc[UR4][R2.64+0x4] ;  /* 0x0000040402021981 */ /* 0x000ea8000c1e1900 */
[----:B------:R-:W2:Y:S01]  /*0840*/  @P1 LDG.E R12, desc[UR4][R12.64] ;  /* 0x000000040c0c1981 */ /* 0x000ea2000c1e1900 */
[----:B0-----:R-:W-:-:S03]  /*0850*/  @!P0 IMAD.WIDE R6, R21, 0x4, R6 ;  /* 0x0000000415068825 */ /* 0x001fc600078e0206 */
[----:B------:R-:W3:Y:S04]  /*0860*/  @!P0 LDG.E R5, desc[UR4][R4.64] ;  /* 0x0000000404058981 */ /* 0x000ee8000c1e1900 */
[----:B------:R-:W3:Y:S01]  /*0870*/  @!P0 LDG.E R6, desc[UR4][R6.64] ;  /* 0x0000000406068981 */ /* 0x000ee2000c1e1900 */
[----:B----4-:R-:W-:-:S04]  /*0880*/  @P1 FFMA R11, R11, R14, R24 ;  /* 0x0000000e0b0b1223 */ /* 0x010fc80000000018 */
[----:B--2---:R-:W-:-:S04]  /*0890*/  @P1 FFMA R24, R2, R12, R11 ;  /* 0x0000000c02181223 */ /* 0x004fc8000000000b */
[----:B---3--:R-:W-:-:S07]  /*08a0*/  @!P0 FFMA R24, R5, R6, R24 ;  /* 0x0000000605188223 */ /* 0x008fce0000000018 */
.L_x_84:
[----:B------:R-:W0:Y:S01]  /*08b0*/  LDC.64 R2, c[0x0][0x390] ;  /* 0x0000e400ff027b82 */ /* 0x000e220000000a00 */
[----:B------:R-:W-:-:S04]  /*08c0*/  IMAD R17, R16, R17, R0 ;  /* 0x0000001110117224 */ /* 0x000fc800078e0200 */
[----:B0-----:R-:W-:-:S05]  /*08d0*/  IMAD.WIDE R2, R17, 0x4, R2 ;  /* 0x0000000411027825 */ /* 0x001fca00078e0202 */
[----:B------:R-:W-:Y:S01]  /*08e0*/  STG.E desc[UR4][R2.64], R24 ;  /* 0x0000001802007986 */ /* 0x000fe2000c101904 */
[----:B------:R-:W-:Y:S05]  /*08f0*/  EXIT ;  /* 0x000000000000794d */ /* 0x000fea0003800000 */
.L_x_88:
        /* <DEDUP_REMOVED lines=16> */
.L_x_101:


//--------------------- .nv.shared.reserved.0     --------------------------
	.section	.nv.shared.reserved.0,"aw",@nobits
	.weak		__nv_reservedSMEM_offset_0_alias
	.size		__nv_reservedSMEM_offset_0_alias, 0, 64
	.other		__nv_reservedSMEM_offset_0_alias,@"STO_CUDA_RESERVED_SHARED STV_DEFAULT"
__nv_reservedSMEM_offset_0_alias:
	.zero		0
	.zero		64


//--------------------- .nv.constant0._Z21update_weights_kernelPfS_i --------------------------
	.section	.nv.constant0._Z21update_weights_kernelPfS_i,"a",@progbits
	.sectionflags	@""
	.align	4
.nv.constant0._Z21update_weights_kernelPfS_i:
	.zero		916


//--------------------- .nv.constant0._Z25multiply_gradients_kernelPfS_i --------------------------
	.section	.nv.constant0._Z25multiply_gradients_kernelPfS_i,"a",@progbits
	.sectionflags	@""
	.align	4
.nv.constant0._Z25multiply_gradients_kernelPfS_i:
	.zero		916


//--------------------- .nv.constant0._Z23update_gradients_kernelPfS_S_S_iii --------------------------
	.section	.nv.constant0._Z23update_gradients_kernelPfS_S_S_iii,"a",@progbits
	.sectionflags	@""
	.align	4
.nv.constant0._Z23update_gradients_kernelPfS_S_S_iii:
	.zero		940


//--------------------- .nv.constant0._Z31compute_output_gradients_kernelPfS_Pii --------------------------
	.section	.nv.constant0._Z31compute_output_gradients_kernelPfS_Pii,"a",@progbits
	.sectionflags	@""
	.align	4
.nv.constant0._Z31compute_output_gradients_kernelPfS_Pii:
	.zero		924


//--------------------- .nv.constant0._Z16zero_grad_kernelPfi --------------------------
	.section	.nv.constant0._Z16zero_grad_kernelPfi,"a",@progbits
	.sectionflags	@""
	.align	4
.nv.constant0._Z16zero_grad_kernelPfi:
	.zero		908


//--------------------- .nv.constant0._Z14softmax_kernelPfii --------------------------
	.section	.nv.constant0._Z14softmax_kernelPfii,"a",@progbits
	.sectionflags	@""
	.align	4
.nv.constant0._Z14softmax_kernelPfii:
	.zero		912


//--------------------- .nv.constant0._Z15bias_add_kernelPfS_ii --------------------------
	.section	.nv.constant0._Z15bias_add_kernelPfS_ii,"a",@progbits
	.sectionflags	@""
	.align	4
.nv.constant0._Z15bias_add_kernelPfS_ii:
	.zero		920


//--------------------- .nv.constant0._Z12dgelu_kernelPfS_i --------------------------
	.section	.nv.constant0._Z12dgelu_kernelPfS_i,"a",@progbits
	.sectionflags	@""
	.align	4
.nv.constant0._Z12dgelu_kernelPfS_i:
	.zero		916


//--------------------- .nv.constant0._Z11gelu_kernelPfi --------------------------
	.section	.nv.constant0._Z11gelu_kernelPfi,"a",@progbits
	.sectionflags	@""
	.align	4
.nv.constant0._Z11gelu_kernelPfi:
	.zero		908


//--------------------- .nv.constant0._Z18matmul_at_b_kernelPfS_S_iii --------------------------
	.section	.nv.constant0._Z18matmul_at_b_kernelPfS_S_iii,"a",@progbits
	.sectionflags	@""
	.align	4
.nv.constant0._Z18matmul_at_b_kernelPfS_S_iii:
	.zero		932


//--------------------- .nv.constant0._Z18matmul_a_bt_kernelPfS_S_iii --------------------------
	.section	.nv.constant0._Z18matmul_a_bt_kernelPfS_S_iii,"a",@progbits
	.sectionflags	@""
	.align	4
.nv.constant0._Z18matmul_a_bt_kernelPfS_S_iii:
	.zero		932


//--------------------- .nv.constant0._Z17matmul_a_b_kernelPfS_S_iii --------------------------
	.section	.nv.constant0._Z17matmul_a_b_kernelPfS_S_iii,"a",@progbits
	.sectionflags	@""
	.align	4
.nv.constant0._Z17matmul_a_b_kernelPfS_S_iii:
	.zero		932


//--------------------- SYMBOLS --------------------------

	.type		.nv.reservedSmem.offset0,@object
	.size		.nv.reservedSmem.offset0,0x4
